// auto-generated by cutlass_sweep.gemm — config: {"arch": "sm_90", "cluster_m": 4, "cluster_n": 4, "dtype": "int8", "dtype_b": "int8", "layout": "nt", "stages": 0, "tile_k": 128, "tile_m": 256, "tile_n": 256}
#include "cutlass/cutlass.h"
#include "cutlass/gemm/collective/collective_builder.hpp"
#include "cutlass/gemm/device/gemm_universal_adapter.h"
#include "cutlass/gemm/kernel/gemm_universal.hpp"
#include "cutlass/epilogue/collective/collective_builder.hpp"

using ElemA = int8_t;
using ElemB = int8_t;
using ElemCD = int8_t;
using Acc  = int32_t;
using TileShape    = cute::Shape<cute::_256, cute::_256, cute::_128>;
using ClusterShape = cute::Shape<cute::_4, cute::_4, cute::_1>;

using CollectiveEpilogue = typename cutlass::epilogue::collective::CollectiveBuilder<
    cutlass::arch::Sm90, cutlass::arch::OpClassTensorOp,
    TileShape, ClusterShape,
    cutlass::epilogue::collective::EpilogueTileAuto,
    Acc, Acc,
    ElemCD, cutlass::layout::RowMajor, 128 / cutlass::sizeof_bits<ElemCD>::value,
    ElemCD, cutlass::layout::RowMajor, 128 / cutlass::sizeof_bits<ElemCD>::value,
    cutlass::epilogue::collective::EpilogueScheduleAuto
  >::CollectiveOp;

using CollectiveMainloop = typename cutlass::gemm::collective::CollectiveBuilder<
    cutlass::arch::Sm90, cutlass::arch::OpClassTensorOp,
    ElemA, cutlass::layout::RowMajor, 128 / cutlass::sizeof_bits<ElemA>::value,
    ElemB, cutlass::layout::ColumnMajor, 128 / cutlass::sizeof_bits<ElemB>::value,
    Acc,
    TileShape, ClusterShape,
    cutlass::gemm::collective::StageCountAutoCarveout<static_cast<int>(sizeof(typename CollectiveEpilogue::SharedStorage))>,
    cutlass::gemm::collective::KernelScheduleAuto
  >::CollectiveOp;

using GemmKernel = cutlass::gemm::kernel::GemmUniversal<
    cute::Shape<int,int,int,int>,
    CollectiveMainloop,
    CollectiveEpilogue
>;
using Gemm = cutlass::gemm::device::GemmUniversalAdapter<GemmKernel>;

// Force the device kernel symbol into the cubin without needing a host main.
auto* _anchor = &cutlass::device_kernel<GemmKernel>;


// ===== COMPILED SASS (sm_90a) =====

	.target	sm_90a

	.elftype	@"ET_EXEC"


//--------------------- .note.nv.tkinfo           --------------------------
	.section	.note.nv.tkinfo,"",@"SHT_NOTE"
	.sectionflags	@"SHF_NOTE_NV_TKINFO"
	.tkinfo
        /*0018*/ 	.word	0x00000002
        /*0030*/ 	.string	""
        /*0030*/ 	.string	"ptxas"
        /*0030*/ 	.string	"Cuda compilation tools, release 13.0, V13.0.88"
        /*0030*/ 	.string	"Build cuda_13.0.r13.0/compiler.36424714_0"
        /*0030*/ 	.string	"-arch sm_90a -m 64 "



//--------------------- .note.nv.cuinfo           --------------------------
	.section	.note.nv.cuinfo,"",@"SHT_NOTE"
	.sectionflags	@"SHF_NOTE_NV_CUINFO"
        /*0018*/ 	.short	0x0002
        /*001a*/ 	.short	0x005a
        /*001c*/ 	.short	0x0082
	.zero		2


//--------------------- .nv.info                  --------------------------
	.section	.nv.info,"",@"SHT_CUDA_INFO"
	.align	4


	//----- nvinfo : EIATTR_REGCOUNT
	.align		4
        /*0000*/ 	.byte	0x04, 0x2f
        /*0002*/ 	.short	(.L_15 - .L_14)
	.align		4
.L_14:
        /*0004*/ 	.word	index@(_ZN7cutlass13device_kernelINS_4gemm6kernel13GemmUniversalIN4cute5tupleIJiiiiEEENS1_10collective13CollectiveMmaINS1_34MainloopSm90TmaGmmaWarpSpecializedILi3ENS5_IJNS4_1CILi4EEESB_NSA_ILi1EEEEEENS1_35KernelTmaWarpSpecializedCooperativeEEENS5_IJNSA_ILi256EEESG_NSA_ILi128EEEEEEaNS5_IJlSC_lEEEaSJ_NS4_8TiledMMAINS4_8MMA_AtomIJNS4_4SM904GMMA27MMA_64x256x32_S32S8S8_SS_TNEEEENS4_6LayoutINS5_IJNSA_ILi2EEESC_SC_EEENS5_IJSC_NSA_ILi0EEEST_EEEEENS5_IJNS4_10UnderscoreESW_SW_EEEEENS4_23SM90_TMA_LOAD_MULTICASTENS4_14ComposedLayoutINS4_7SwizzleILi3ELi4ELi3EEENS4_18smem_ptr_flag_bitsILi8EEENSQ_INS5_IJNSA_ILi8EEESH_EEENS5_IJSH_SC_EEEEEEEvNS4_8identityESZ_S19_vS1A_EENS_8epilogue10collective6detail29Sm90TmaWarpSpecializedAdapterINS1D_15DefaultEpilogueIaSJ_SJ_NS1C_6thread17LinearCombinationIaLi1EiiLNS1H_9ScaleType4KindE0ELNS_15FloatRoundStyleE2EaEENS1_15EpilogueDefaultEEEEEvvEEEEvNT_6ParamsE)
        /*0008*/ 	.word	0x000000a8


	//----- nvinfo : EIATTR_FRAME_SIZE
	.align		4
.L_15:
        /*000c*/ 	.byte	0x04, 0x11
        /*000e*/ 	.short	(.L_17 - .L_16)
	.align		4
.L_16:
        /*0010*/ 	.word	index@(_ZN7cutlass13device_kernelINS_4gemm6kernel13GemmUniversalIN4cute5tupleIJiiiiEEENS1_10collective13CollectiveMmaINS1_34MainloopSm90TmaGmmaWarpSpecializedILi3ENS5_IJNS4_1CILi4EEESB_NSA_ILi1EEEEEENS1_35KernelTmaWarpSpecializedCooperativeEEENS5_IJNSA_ILi256EEESG_NSA_ILi128EEEEEEaNS5_IJlSC_lEEEaSJ_NS4_8TiledMMAINS4_8MMA_AtomIJNS4_4SM904GMMA27MMA_64x256x32_S32S8S8_SS_TNEEEENS4_6LayoutINS5_IJNSA_ILi2EEESC_SC_EEENS5_IJSC_NSA_ILi0EEEST_EEEEENS5_IJNS4_10UnderscoreESW_SW_EEEEENS4_23SM90_TMA_LOAD_MULTICASTENS4_14ComposedLayoutINS4_7SwizzleILi3ELi4ELi3EEENS4_18smem_ptr_flag_bitsILi8EEENSQ_INS5_IJNSA_ILi8EEESH_EEENS5_IJSH_SC_EEEEEEEvNS4_8identityESZ_S19_vS1A_EENS_8epilogue10collective6detail29Sm90TmaWarpSpecializedAdapterINS1D_15DefaultEpilogueIaSJ_SJ_NS1C_6thread17LinearCombinationIaLi1EiiLNS1H_9ScaleType4KindE0ELNS_15FloatRoundStyleE2EaEENS1_15EpilogueDefaultEEEEEvvEEEEvNT_6ParamsE)
        /*0014*/ 	.word	0x00000788


	//----- nvinfo : EIATTR_MIN_STACK_SIZE
	.align		4
.L_17:
        /*0018*/ 	.byte	0x04, 0x12
        /*001a*/ 	.short	(.L_19 - .L_18)
	.align		4
.L_18:
        /*001c*/ 	.word	index@(_ZN7cutlass13device_kernelINS_4gemm6kernel13GemmUniversalIN4cute5tupleIJiiiiEEENS1_10collective13CollectiveMmaINS1_34MainloopSm90TmaGmmaWarpSpecializedILi3ENS5_IJNS4_1CILi4EEESB_NSA_ILi1EEEEEENS1_35KernelTmaWarpSpecializedCooperativeEEENS5_IJNSA_ILi256EEESG_NSA_ILi128EEEEEEaNS5_IJlSC_lEEEaSJ_NS4_8TiledMMAINS4_8MMA_AtomIJNS4_4SM904GMMA27MMA_64x256x32_S32S8S8_SS_TNEEEENS4_6LayoutINS5_IJNSA_ILi2EEESC_SC_EEENS5_IJSC_NSA_ILi0EEEST_EEEEENS5_IJNS4_10UnderscoreESW_SW_EEEEENS4_23SM90_TMA_LOAD_MULTICASTENS4_14ComposedLayoutINS4_7SwizzleILi3ELi4ELi3EEENS4_18smem_ptr_flag_bitsILi8EEENSQ_INS5_IJNSA_ILi8EEESH_EEENS5_IJSH_SC_EEEEEEEvNS4_8identityESZ_S19_vS1A_EENS_8epilogue10collective6detail29Sm90TmaWarpSpecializedAdapterINS1D_15DefaultEpilogueIaSJ_SJ_NS1C_6thread17LinearCombinationIaLi1EiiLNS1H_9ScaleType4KindE0ELNS_15FloatRoundStyleE2EaEENS1_15EpilogueDefaultEEEEEvvEEEEvNT_6ParamsE)
        /*0020*/ 	.word	0x00000788
.L_19:


//--------------------- .nv.compat                --------------------------
	.section	.nv.compat,"",@"SHT_CUDA_COMPAT_INFO"
	.align	4
        /*0000*/ 	.byte	0x02, 0x09, 0x01, 0x00, 0x02, 0x02, 0x04, 0x00, 0x02, 0x05, 0x05, 0x00, 0x03, 0x07, 0x01, 0x01
        /*0010*/ 	.byte	0x02, 0x03, 0x01, 0x00, 0x02, 0x06, 0x01, 0x00, 0x04, 0x0b, 0x08, 0x00, 0x00, 0x00, 0x00, 0x00
        /*0020*/ 	.byte	0x00, 0x00, 0x00, 0x00


//--------------------- .nv.info._ZN7cutlass13device_kernelINS_4gemm6kernel13GemmUniversalIN4cute5tupleIJiiiiEEENS1_10collective13CollectiveMmaINS1_34MainloopSm90TmaGmmaWarpSpecializedILi3ENS5_IJNS4_1CILi4EEESB_NSA_ILi1EEEEEENS1_35KernelTmaWarpSpecializedCooperativeEEENS5_IJNSA_ILi256EEESG_NSA_ILi128EEEEEEaNS5_IJlSC_lEEEaSJ_NS4_8TiledMMAINS4_8MMA_AtomIJNS4_4SM904GMMA27MMA_64x256x32_S32S8S8_SS_TNEEEENS4_6LayoutINS5_IJNSA_ILi2EEESC_SC_EEENS5_IJSC_NSA_ILi0EEEST_EEEEENS5_IJNS4_10UnderscoreESW_SW_EEEEENS4_23SM90_TMA_LOAD_MULTICASTENS4_14ComposedLayoutINS4_7SwizzleILi3ELi4ELi3EEENS4_18smem_ptr_flag_bitsILi8EEENSQ_INS5_IJNSA_ILi8EEESH_EEENS5_IJSH_SC_EEEEEEEvNS4_8identityESZ_S19_vS1A_EENS_8epilogue10collective6detail29Sm90TmaWarpSpecializedAdapterINS1D_15DefaultEpilogueIaSJ_SJ_NS1C_6thread17LinearCombinationIaLi1EiiLNS1H_9ScaleType4KindE0ELNS_15FloatRoundStyleE2EaEENS1_15EpilogueDefaultEEEEEvvEEEEvNT_6ParamsE --------------------------
	.section	.nv.info._ZN7cutlass13device_kernelINS_4gemm6kernel13GemmUniversalIN4cute5tupleIJiiiiEEENS1_10collective13CollectiveMmaINS1_34MainloopSm90TmaGmmaWarpSpecializedILi3ENS5_IJNS4_1CILi4EEESB_NSA_ILi1EEEEEENS1_35KernelTmaWarpSpecializedCooperativeEEENS5_IJNSA_ILi256EEESG_NSA_ILi128EEEEEEaNS5_IJlSC_lEEEaSJ_NS4_8TiledMMAINS4_8MMA_AtomIJNS4_4SM904GMMA27MMA_64x256x32_S32S8S8_SS_TNEEEENS4_6LayoutINS5_IJNSA_ILi2EEESC_SC_EEENS5_IJSC_NSA_ILi0EEEST_EEEEENS5_IJNS4_10UnderscoreESW_SW_EEEEENS4_23SM90_TMA_LOAD_MULTICASTENS4_14ComposedLayoutINS4_7SwizzleILi3ELi4ELi3EEENS4_18smem_ptr_flag_bitsILi8EEENSQ_INS5_IJNSA_ILi8EEESH_EEENS5_IJSH_SC_EEEEEEEvNS4_8identityESZ_S19_vS1A_EENS_8epilogue10collective6detail29Sm90TmaWarpSpecializedAdapterINS1D_15DefaultEpilogueIaSJ_SJ_NS1C_6thread17LinearCombinationIaLi1EiiLNS1H_9ScaleType4KindE0ELNS_15FloatRoundStyleE2EaEENS1_15EpilogueDefaultEEEEEvvEEEEvNT_6ParamsE,"",@"SHT_CUDA_INFO"
	.sectionflags	@""
	.align	4


	//----- nvinfo : EIATTR_CUDA_API_VERSION
	.align		4
        /*0000*/ 	.byte	0x04, 0x37
        /*0002*/ 	.short	(.L_21 - .L_20)
.L_20:
        /*0004*/ 	.word	0x00000082


	//----- nvinfo : EIATTR_KPARAM_INFO
	.align		4
.L_21:
        /*0008*/ 	.byte	0x04, 0x17
        /*000a*/ 	.short	(.L_23 - .L_22)
.L_22:
        /*000c*/ 	.word	0x00000000
        /*0010*/ 	.short	0x0000
        /*0012*/ 	.short	0x0070
        /*0014*/ 	.byte	0x00, 0xf0, 0x01, 0x10


	//----- nvinfo : EIATTR_SPARSE_MMA_MASK
	.align		4
.L_23:
        /*0018*/ 	.byte	0x03, 0x50
        /*001a*/ 	.short	0x0000


	//----- nvinfo : EIATTR_MAXREG_COUNT
	.align		4
        /*001c*/ 	.byte	0x03, 0x1b
        /*001e*/ 	.short	0x00a8


	//----- nvinfo : EIATTR_NUM_BARRIERS
	.align		4
        /*0020*/ 	.byte	0x02, 0x4c
        /*0022*/ 	.byte	0x01
	.zero		1


	//----- nvinfo : EIATTR_EXTERNS
	.align		4
        /*0024*/ 	.byte	0x04, 0x0f
        /*0026*/ 	.short	(.L_25 - .L_24)


	//   ....[0]....
	.align		4
.L_24:
        /*0028*/ 	.word	index@(__assertfail)


	//----- nvinfo : EIATTR_ANNOTATIONS
	.align		4
.L_25:
        /*002c*/ 	.byte	0x04, 0x55
        /*002e*/ 	.short	(.L_27 - .L_26)


	//   ....[0]....
.L_26:
        /*0030*/ 	.word	0x00000001
        /*0034*/ 	.byte	0x00, 0x0a, 0x00, 0x00, 0x01, 0x00, 0x00, 0x00, 0x10, 0x0a, 0x00, 0x00, 0x01, 0x00, 0x00, 0x00
        /* <DEDUP_REMOVED lines=717> */
        /*2d14*/ 	.byte	0xd0, 0x7e, 0x01, 0x00, 0x01, 0x00, 0x00, 0x00, 0xf0, 0x7e, 0x01, 0x00


	//----- nvinfo : EIATTR_MERCURY_ISA_VERSION
	.align		4
.L_27:
        /*2d20*/ 	.byte	0x03, 0x5f
        /*2d22*/ 	.short	0x0101


	//----- nvinfo : EIATTR_INT_WARP_WIDE_INSTR_OFFSETS
	.align		4
        /*2d24*/ 	.byte	0x04, 0x31
        /*2d26*/ 	.short	(.L_29 - .L_28)


	//   ....[0]....
.L_28:
        /*2d28*/ 	.word	0x00000570


	//   ....[1]....
        /*2d2c*/ 	.word	0x000005a0


	//   ....[2]....
        /*2d30*/ 	.word	0x00000710


	//----- nvinfo : EIATTR_COOP_GROUP_MASK_REGIDS
	.align		4
.L_29:
        /*2d34*/ 	.byte	0x04, 0x29
        /*2d36*/ 	.short	(.L_31 - .L_30)


	//   ....[0]....
.L_30:
        /*2d38*/ 	.word	0xffffffff


	//   ....[1]....
        /*2d3c*/ 	.word	0xffffffff


	//   ....[2]....
        /*2d40*/ 	.word	0xffffffff


	//   ....[3]....
        /*2d44*/ 	.word	0xffffffff


	//   ....[4]....
        /*2d48*/ 	.word	0xffffffff


	//   ....[5]....
        /*2d4c*/ 	.word	0xffffffff


	//----- nvinfo : EIATTR_COOP_GROUP_INSTR_OFFSETS
	.align		4
.L_31:
        /*2d50*/ 	.byte	0x04, 0x28
        /*2d52*/ 	.short	(.L_33 - .L_32)


	//   ....[0]....
.L_32:
        /*2d54*/ 	.word	0x00000070


	//   ....[1]....
        /*2d58*/ 	.word	0x00000080


	//   ....[2]....
        /*2d5c*/ 	.word	0x000001a0


	//   ....[3]....
        /*2d60*/ 	.word	0x000003b0


	//   ....[4]....
        /*2d64*/ 	.word	0x00000840


	//   ....[5]....
        /*2d68*/ 	.word	0x00001410


	//----- nvinfo : EIATTR_REG_RECONFIG
	.align		4
.L_33:
        /*2d6c*/ 	.byte	0x01, 0x54
	.zero		2


	//----- nvinfo : EIATTR_SYSCALL_OFFSETS
	.align		4
        /*2d70*/ 	.byte	0x04, 0x46
        /*2d72*/ 	.short	(.L_35 - .L_34)


	//   ....[0]....
.L_34:
        /*2d74*/ 	.word	0x000015d0


	//----- nvinfo : EIATTR_MBARRIER_INSTR_OFFSETS
	.align		4
.L_35:
        /*2d78*/ 	.byte	0x04, 0x39
        /*2d7a*/ 	.short	(.L_37 - .L_36)


	//   ....[0]....
.L_36:
        /*2d7c*/ 	.word	0x00000320
        /*2d80*/ 	.word	0x000000ff
        /*2d84*/ 	.word	0x00000000
        /*2d88*/ 	.short	0x0100
        /*2d8a*/ 	.byte	0x08
	.zero		1


	//   ....[1]....
        /*2d8c*/ 	.word	0x00000330
        /*2d90*/ 	.word	0x000000ff
        /*2d94*/ 	.word	0x00000018
        /*2d98*/ 	.short	0x0100
        /*2d9a*/ 	.byte	0x08
	.zero		1


	//   ....[2]....
        /*2d9c*/ 	.word	0x00000340
        /*2da0*/ 	.word	0x000000ff
        /*2da4*/ 	.word	0x00000008
        /*2da8*/ 	.short	0x0100
        /*2daa*/ 	.byte	0x08
	.zero		1


	//   ....[3]....
        /*2dac*/ 	.word	0x00000350
        /*2db0*/ 	.word	0x000000ff
        /*2db4*/ 	.word	0x00000020
        /*2db8*/ 	.short	0x0100
        /*2dba*/ 	.byte	0x08
	.zero		1


	//   ....[4]....
        /*2dbc*/ 	.word	0x00000360
        /*2dc0*/ 	.word	0x000000ff
        /*2dc4*/ 	.word	0x00000010
        /*2dc8*/ 	.short	0x0100
        /*2dca*/ 	.byte	0x08
	.zero		1


	//   ....[5]....
        /*2dcc*/ 	.word	0x00000370
        /*2dd0*/ 	.word	0x000000ff
        /*2dd4*/ 	.word	0x00000028
        /*2dd8*/ 	.short	0x0100
        /*2dda*/ 	.byte	0x08
	.zero		1


	//   ....[6]....
        /*2ddc*/ 	.word	0x00000770
        /*2de0*/ 	.word	0x000000ff
        /*2de4*/ 	.word	0x00000040
        /*2de8*/ 	.short	0x0100
        /*2dea*/ 	.byte	0x06
	.zero		1


	//   ....[7]....
        /*2dec*/ 	.word	0x000007a0
        /*2df0*/ 	.word	0x000000ff
        /*2df4*/ 	.word	0x00000048
        /*2df8*/ 	.short	0x0100
        /*2dfa*/ 	.byte	0x06
	.zero		1


	//   ....[8]....
        /*2dfc*/ 	.word	0x000016b0
        /*2e00*/ 	.word	0x00000003
        /*2e04*/ 	.word	0x00000000
        /*2e08*/ 	.short	0x010a
        /*2e0a*/ 	.byte	0x3f
	.zero		1


	//   ....[9]....
        /*2e0c*/ 	.word	0x000016f0
        /*2e10*/ 	.word	0x00000003
        /*2e14*/ 	.word	0x00000000
        /*2e18*/ 	.short	0x010a
        /*2e1a*/ 	.byte	0x3f
	.zero		1


	//   ....[10]....
        /*2e1c*/ 	.word	0x00004d40
        /*2e20*/ 	.word	0x00000002
        /*2e24*/ 	.word	0x00000000
        /*2e28*/ 	.short	0x010a
        /*2e2a*/ 	.byte	0x3f
	.zero		1


	//   ....[11]....
        /*2e2c*/ 	.word	0x00004d80
        /*2e30*/ 	.word	0x00000002
        /*2e34*/ 	.word	0x00000000
        /*2e38*/ 	.short	0x010a
        /*2e3a*/ 	.byte	0x3f
	.zero		1


	//   ....[12]....
        /*2e3c*/ 	.word	0x00008e70
        /*2e40*/ 	.word	0x00000002
        /*2e44*/ 	.word	0x00000000
        /*2e48*/ 	.short	0x0101
        /*2e4a*/ 	.byte	0x3f
	.zero		1


	//   ....[13]....
        /*2e4c*/ 	.word	0x000090a0
        /*2e50*/ 	.word	0x00000000
        /*2e54*/ 	.word	0x00000000
        /*2e58*/ 	.short	0x0101
        /*2e5a*/ 	.byte	0x3f
	.zero		1


	//   ....[14]....
        /*2e5c*/ 	.word	0x00017a60
        /*2e60*/ 	.word	0x0000000a
        /*2e64*/ 	.word	0x00000018
        /*2e68*/ 	.short	0x010a
        /*2e6a*/ 	.byte	0x3f
	.zero		1


	//   ....[15]....
        /*2e6c*/ 	.word	0x00017df0
        /*2e70*/ 	.word	0x00000002
        /*2e74*/ 	.word	0x00000048
        /*2e78*/ 	.short	0x0101
        /*2e7a*/ 	.byte	0x3f
	.zero		1


	//   ....[16]....
        /*2e7c*/ 	.word	0x000185f0
        /*2e80*/ 	.word	0x00000005
        /*2e84*/ 	.word	0x00000000
        /*2e88*/ 	.short	0x010a
        /*2e8a*/ 	.byte	0x3f
	.zero		1


	//   ....[17]....
        /*2e8c*/ 	.word	0x00018680
        /*2e90*/ 	.word	0x00000007
        /*2e94*/ 	.word	0x00000000
        /*2e98*/ 	.short	0x010a
        /*2e9a*/ 	.byte	0x3f
	.zero		1


	//   ....[18]....
        /*2e9c*/ 	.word	0x00018710
        /*2ea0*/ 	.word	0x00000003
        /*2ea4*/ 	.word	0x00000000
        /*2ea8*/ 	.short	0x010a
        /*2eaa*/ 	.byte	0x3f
	.zero		1


	//   ....[19]....
        /*2eac*/ 	.word	0x00018770
        /*2eb0*/ 	.word	0x00000003
        /*2eb4*/ 	.word	0x00000000
        /*2eb8*/ 	.short	0x010a
        /*2eba*/ 	.byte	0x3f
	.zero		1


	//   ....[20]....
        /*2ebc*/ 	.word	0x000187c0
        /*2ec0*/ 	.word	0x00000002
        /*2ec4*/ 	.word	0x00000000
        /*2ec8*/ 	.short	0x010a
        /*2eca*/ 	.byte	0x3f
	.zero		1


	//   ....[21]....
        /*2ecc*/ 	.word	0x00018890
        /*2ed0*/ 	.word	0x0000000a
        /*2ed4*/ 	.word	0x00000018
        /*2ed8*/ 	.short	0x010a
        /*2eda*/ 	.byte	0x3f
	.zero		1


	//   ....[22]....
        /*2edc*/ 	.word	0x00018960
        /*2ee0*/ 	.word	0x00000005
        /*2ee4*/ 	.word	0x00000000
        /*2ee8*/ 	.short	0x010a
        /*2eea*/ 	.byte	0x3f
	.zero		1


	//   ....[23]....
        /*2eec*/ 	.word	0x000189b0
        /*2ef0*/ 	.word	0x00000007
        /*2ef4*/ 	.word	0x00000000
        /*2ef8*/ 	.short	0x010a
        /*2efa*/ 	.byte	0x3f
	.zero		1


	//----- nvinfo : EIATTR_NUM_MBARRIERS
	.align		4
.L_37:
        /*2efc*/ 	.byte	0x03, 0x38
        /*2efe*/ 	.short	0x0008


	//----- nvinfo : EIATTR_EXIT_INSTR_OFFSETS
	.align		4
        /*2f00*/ 	.byte	0x04, 0x1c
        /*2f02*/ 	.short	(.L_39 - .L_38)


	//   ....[0]....
.L_38:
        /*2f04*/ 	.word	0x00000aa0


	//   ....[1]....
        /*2f08*/ 	.word	0x00001330


	//   ....[2]....
        /*2f0c*/ 	.word	0x00016f70


	//   ....[3]....
        /*2f10*/ 	.word	0x00017590


	//   ....[4]....
        /*2f14*/ 	.word	0x00018760


	//----- nvinfo : EIATTR_MAX_THREADS
	.align		4
.L_39:
        /*2f18*/ 	.byte	0x04, 0x05
        /*2f1a*/ 	.short	(.L_41 - .L_40)
.L_40:
        /*2f1c*/ 	.word	0x00000180
        /*2f20*/ 	.word	0x00000001
        /*2f24*/ 	.word	0x00000001


	//----- nvinfo : EIATTR_CRS_STACK_SIZE
	.align		4
.L_41:
        /*2f28*/ 	.byte	0x04, 0x1e
        /*2f2a*/ 	.short	(.L_43 - .L_42)
.L_42:
        /*2f2c*/ 	.word	0x00000000


	//----- nvinfo : EIATTR_CBANK_PARAM_SIZE
	.align		4
.L_43:
        /*2f30*/ 	.byte	0x03, 0x19
        /*2f32*/ 	.short	0x0470


	//----- nvinfo : EIATTR_PARAM_CBANK
	.align		4
        /*2f34*/ 	.byte	0x04, 0x0a
        /*2f36*/ 	.short	(.L_45 - .L_44)
	.align		4
.L_44:
        /*2f38*/ 	.word	index@(.nv.constant0._ZN7cutlass13device_kernelINS_4gemm6kernel13GemmUniversalIN4cute5tupleIJiiiiEEENS1_10collective13CollectiveMmaINS1_34MainloopSm90TmaGmmaWarpSpecializedILi3ENS5_IJNS4_1CILi4EEESB_NSA_ILi1EEEEEENS1_35KernelTmaWarpSpecializedCooperativeEEENS5_IJNSA_ILi256EEESG_NSA_ILi128EEEEEEaNS5_IJlSC_lEEEaSJ_NS4_8TiledMMAINS4_8MMA_AtomIJNS4_4SM904GMMA27MMA_64x256x32_S32S8S8_SS_TNEEEENS4_6LayoutINS5_IJNSA_ILi2EEESC_SC_EEENS5_IJSC_NSA_ILi0EEEST_EEEEENS5_IJNS4_10UnderscoreESW_SW_EEEEENS4_23SM90_TMA_LOAD_MULTICASTENS4_14ComposedLayoutINS4_7SwizzleILi3ELi4ELi3EEENS4_18smem_ptr_flag_bitsILi8EEENSQ_INS5_IJNSA_ILi8EEESH_EEENS5_IJSH_SC_EEEEEEEvNS4_8identityESZ_S19_vS1A_EENS_8epilogue10collective6detail29Sm90TmaWarpSpecializedAdapterINS1D_15DefaultEpilogueIaSJ_SJ_NS1C_6thread17LinearCombinationIaLi1EiiLNS1H_9ScaleType4KindE0ELNS_15FloatRoundStyleE2EaEENS1_15EpilogueDefaultEEEEEvvEEEEvNT_6ParamsE)
        /*2f3c*/ 	.short	0x0210
        /*2f3e*/ 	.short	0x0470


	//----- nvinfo : EIATTR_SW_WAR
	.align		4
.L_45:
        /*2f40*/ 	.byte	0x04, 0x36
        /*2f42*/ 	.short	(.L_47 - .L_46)
.L_46:
        /*2f44*/ 	.word	0x00000008
.L_47:


//--------------------- .nv.callgraph             --------------------------
	.section	.nv.callgraph,"",@"SHT_CUDA_CALLGRAPH"
	.align	4
	.sectionentsize	8
	.align		4
        /*0000*/ 	.word	0x00000000
	.align		4
        /*0004*/ 	.word	0xffffffff
	.align		4
        /*0008*/ 	.word	index@(_ZN7cutlass13device_kernelINS_4gemm6kernel13GemmUniversalIN4cute5tupleIJiiiiEEENS1_10collective13CollectiveMmaINS1_34MainloopSm90TmaGmmaWarpSpecializedILi3ENS5_IJNS4_1CILi4EEESB_NSA_ILi1EEEEEENS1_35KernelTmaWarpSpecializedCooperativeEEENS5_IJNSA_ILi256EEESG_NSA_ILi128EEEEEEaNS5_IJlSC_lEEEaSJ_NS4_8TiledMMAINS4_8MMA_AtomIJNS4_4SM904GMMA27MMA_64x256x32_S32S8S8_SS_TNEEEENS4_6LayoutINS5_IJNSA_ILi2EEESC_SC_EEENS5_IJSC_NSA_ILi0EEEST_EEEEENS5_IJNS4_10UnderscoreESW_SW_EEEEENS4_23SM90_TMA_LOAD_MULTICASTENS4_14ComposedLayoutINS4_7SwizzleILi3ELi4ELi3EEENS4_18smem_ptr_flag_bitsILi8EEENSQ_INS5_IJNSA_ILi8EEESH_EEENS5_IJSH_SC_EEEEEEEvNS4_8identityESZ_S19_vS1A_EENS_8epilogue10collective6detail29Sm90TmaWarpSpecializedAdapterINS1D_15DefaultEpilogueIaSJ_SJ_NS1C_6thread17LinearCombinationIaLi1EiiLNS1H_9ScaleType4KindE0ELNS_15FloatRoundStyleE2EaEENS1_15EpilogueDefaultEEEEEvvEEEEvNT_6ParamsE)
	.align		4
        /*000c*/ 	.word	index@(__assertfail)
	.align		4
        /*0010*/ 	.word	0x00000000
	.align		4
        /*0014*/ 	.word	0xfffffffe
	.align		4
        /*0018*/ 	.word	0x00000000
	.align		4
        /*001c*/ 	.word	0xfffffffd
	.align		4
        /*0020*/ 	.word	0x00000000
	.align		4
        /*0024*/ 	.word	0xfffffffc


//--------------------- .nv.constant4             --------------------------
	.section	.nv.constant4,"a",@progbits
	.align	8
	.align		8
.nv.constant4:
        /*0000*/ 	.dword	__assertfail
	.align		8
        /*0008*/ 	.dword	__unnamed_1
	.align		8
        /*0010*/ 	.dword	_ZN40_INTERNAL_ba4647d6_4_k_cu_9e9c09e5_203044cuda3std3__45__cpo5beginE
	.align		8
        /*0018*/ 	.dword	_ZN40_INTERNAL_ba4647d6_4_k_cu_9e9c09e5_203044cuda3std3__45__cpo3endE
	.align		8
        /*0020*/ 	.dword	_ZN40_INTERNAL_ba4647d6_4_k_cu_9e9c09e5_203044cuda3std3__45__cpo6cbeginE
	.align		8
        /*0028*/ 	.dword	_ZN40_INTERNAL_ba4647d6_4_k_cu_9e9c09e5_203044cuda3std3__45__cpo4cendE
	.align		8
        /*0030*/ 	.dword	_ZN40_INTERNAL_ba4647d6_4_k_cu_9e9c09e5_203044cuda3std3__442_GLOBAL__N__ba4647d6_4_k_cu_9e9c09e5_203046ignoreE
	.align		8
        /*0038*/ 	.dword	_ZN40_INTERNAL_ba4647d6_4_k_cu_9e9c09e5_203044cuda3std3__419piecewise_constructE
	.align		8
        /*0040*/ 	.dword	_ZN40_INTERNAL_ba4647d6_4_k_cu_9e9c09e5_203044cuda3std3__48in_placeE
	.align		8
        /*0048*/ 	.dword	_ZN40_INTERNAL_ba4647d6_4_k_cu_9e9c09e5_203044cuda3std6ranges3__45__cpo4swapE
	.align		8
        /*0050*/ 	.dword	_ZN40_INTERNAL_ba4647d6_4_k_cu_9e9c09e5_203044cuda3std6ranges3__45__cpo9iter_moveE
	.align		8
        /*0058*/ 	.dword	_ZN40_INTERNAL_ba4647d6_4_k_cu_9e9c09e5_203044cute7productE
	.align		8
        /*0060*/ 	.dword	_ZN40_INTERNAL_ba4647d6_4_k_cu_9e9c09e5_203044cute1_E
	.align		8
        /*0068*/ 	.dword	$str$22
	.align		8
        /*0070*/ 	.dword	$str$23


//--------------------- .text._ZN7cutlass13device_kernelINS_4gemm6kernel13GemmUniversalIN4cute5tupleIJiiiiEEENS1_10collective13CollectiveMmaINS1_34MainloopSm90TmaGmmaWarpSpecializedILi3ENS5_IJNS4_1CILi4EEESB_NSA_ILi1EEEEEENS1_35KernelTmaWarpSpecializedCooperativeEEENS5_IJNSA_ILi256EEESG_NSA_ILi128EEEEEEaNS5_IJlSC_lEEEaSJ_NS4_8TiledMMAINS4_8MMA_AtomIJNS4_4SM904GMMA27MMA_64x256x32_S32S8S8_SS_TNEEEENS4_6LayoutINS5_IJNSA_ILi2EEESC_SC_EEENS5_IJSC_NSA_ILi0EEEST_EEEEENS5_IJNS4_10UnderscoreESW_SW_EEEEENS4_23SM90_TMA_LOAD_MULTICASTENS4_14ComposedLayoutINS4_7SwizzleILi3ELi4ELi3EEENS4_18smem_ptr_flag_bitsILi8EEENSQ_INS5_IJNSA_ILi8EEESH_EEENS5_IJSH_SC_EEEEEEEvNS4_8identityESZ_S19_vS1A_EENS_8epilogue10collective6detail29Sm90TmaWarpSpecializedAdapterINS1D_15DefaultEpilogueIaSJ_SJ_NS1C_6thread17LinearCombinationIaLi1EiiLNS1H_9ScaleType4KindE0ELNS_15FloatRoundStyleE2EaEENS1_15EpilogueDefaultEEEEEvvEEEEvNT_6ParamsE --------------------------
	.section	.text._ZN7cutlass13device_kernelINS_4gemm6kernel13GemmUniversalIN4cute5tupleIJiiiiEEENS1_10collective13CollectiveMmaINS1_34MainloopSm90TmaGmmaWarpSpecializedILi3ENS5_IJNS4_1CILi4EEESB_NSA_ILi1EEEEEENS1_35KernelTmaWarpSpecializedCooperativeEEENS5_IJNSA_ILi256EEESG_NSA_ILi128EEEEEEaNS5_IJlSC_lEEEaSJ_NS4_8TiledMMAINS4_8MMA_AtomIJNS4_4SM904GMMA27MMA_64x256x32_S32S8S8_SS_TNEEEENS4_6LayoutINS5_IJNSA_ILi2EEESC_SC_EEENS5_IJSC_NSA_ILi0EEEST_EEEEENS5_IJNS4_10UnderscoreESW_SW_EEEEENS4_23SM90_TMA_LOAD_MULTICASTENS4_14ComposedLayoutINS4_7SwizzleILi3ELi4ELi3EEENS4_18smem_ptr_flag_bitsILi8EEENSQ_INS5_IJNSA_ILi8EEESH_EEENS5_IJSH_SC_EEEEEEEvNS4_8identityESZ_S19_vS1A_EENS_8epilogue10collective6detail29Sm90TmaWarpSpecializedAdapterINS1D_15DefaultEpilogueIaSJ_SJ_NS1C_6thread17LinearCombinationIaLi1EiiLNS1H_9ScaleType4KindE0ELNS_15FloatRoundStyleE2EaEENS1_15EpilogueDefaultEEEEEvvEEEEvNT_6ParamsE,"ax",@progbits
	.align	128
.text._ZN7cutlass13device_kernelINS_4gemm6kernel13GemmUniversalIN4cute5tupleIJiiiiEEENS1_10collective13CollectiveMmaINS1_34MainloopSm90TmaGmmaWarpSpecializedILi3ENS5_IJNS4_1CILi4EEESB_NSA_ILi1EEEEEENS1_35KernelTmaWarpSpecializedCooperativeEEENS5_IJNSA_ILi256EEESG_NSA_ILi128EEEEEEaNS5_IJlSC_lEEEaSJ_NS4_8TiledMMAINS4_8MMA_AtomIJNS4_4SM904GMMA27MMA_64x256x32_S32S8S8_SS_TNEEEENS4_6LayoutINS5_IJNSA_ILi2EEESC_SC_EEENS5_IJSC_NSA_ILi0EEEST_EEEEENS5_IJNS4_10UnderscoreESW_SW_EEEEENS4_23SM90_TMA_LOAD_MULTICASTENS4_14ComposedLayoutINS4_7SwizzleILi3ELi4ELi3EEENS4_18smem_ptr_flag_bitsILi8EEENSQ_INS5_IJNSA_ILi8EEESH_EEENS5_IJSH_SC_EEEEEEEvNS4_8identityESZ_S19_vS1A_EENS_8epilogue10collective6detail29Sm90TmaWarpSpecializedAdapterINS1D_15DefaultEpilogueIaSJ_SJ_NS1C_6thread17LinearCombinationIaLi1EiiLNS1H_9ScaleType4KindE0ELNS_15FloatRoundStyleE2EaEENS1_15EpilogueDefaultEEEEEvvEEEEvNT_6ParamsE:
        .type           _ZN7cutlass13device_kernelINS_4gemm6kernel13GemmUniversalIN4cute5tupleIJiiiiEEENS1_10collective13CollectiveMmaINS1_34MainloopSm90TmaGmmaWarpSpecializedILi3ENS5_IJNS4_1CILi4EEESB_NSA_ILi1EEEEEENS1_35KernelTmaWarpSpecializedCooperativeEEENS5_IJNSA_ILi256EEESG_NSA_ILi128EEEEEEaNS5_IJlSC_lEEEaSJ_NS4_8TiledMMAINS4_8MMA_AtomIJNS4_4SM904GMMA27MMA_64x256x32_S32S8S8_SS_TNEEEENS4_6LayoutINS5_IJNSA_ILi2EEESC_SC_EEENS5_IJSC_NSA_ILi0EEEST_EEEEENS5_IJNS4_10UnderscoreESW_SW_EEEEENS4_23SM90_TMA_LOAD_MULTICASTENS4_14ComposedLayoutINS4_7SwizzleILi3ELi4ELi3EEENS4_18smem_ptr_flag_bitsILi8EEENSQ_INS5_IJNSA_ILi8EEESH_EEENS5_IJSH_SC_EEEEEEEvNS4_8identityESZ_S19_vS1A_EENS_8epilogue10collective6detail29Sm90TmaWarpSpecializedAdapterINS1D_15DefaultEpilogueIaSJ_SJ_NS1C_6thread17LinearCombinationIaLi1EiiLNS1H_9ScaleType4KindE0ELNS_15FloatRoundStyleE2EaEENS1_15EpilogueDefaultEEEEEvvEEEEvNT_6ParamsE,@function
        .size           _ZN7cutlass13device_kernelINS_4gemm6kernel13GemmUniversalIN4cute5tupleIJiiiiEEENS1_10collective13CollectiveMmaINS1_34MainloopSm90TmaGmmaWarpSpecializedILi3ENS5_IJNS4_1CILi4EEESB_NSA_ILi1EEEEEENS1_35KernelTmaWarpSpecializedCooperativeEEENS5_IJNSA_ILi256EEESG_NSA_ILi128EEEEEEaNS5_IJlSC_lEEEaSJ_NS4_8TiledMMAINS4_8MMA_AtomIJNS4_4SM904GMMA27MMA_64x256x32_S32S8S8_SS_TNEEEENS4_6LayoutINS5_IJNSA_ILi2EEESC_SC_EEENS5_IJSC_NSA_ILi0EEEST_EEEEENS5_IJNS4_10UnderscoreESW_SW_EEEEENS4_23SM90_TMA_LOAD_MULTICASTENS4_14ComposedLayoutINS4_7SwizzleILi3ELi4ELi3EEENS4_18smem_ptr_flag_bitsILi8EEENSQ_INS5_IJNSA_ILi8EEESH_EEENS5_IJSH_SC_EEEEEEEvNS4_8identityESZ_S19_vS1A_EENS_8epilogue10collective6detail29Sm90TmaWarpSpecializedAdapterINS1D_15DefaultEpilogueIaSJ_SJ_NS1C_6thread17LinearCombinationIaLi1EiiLNS1H_9ScaleType4KindE0ELNS_15FloatRoundStyleE2EaEENS1_15EpilogueDefaultEEEEEvvEEEEvNT_6ParamsE,(.L_x_585 - _ZN7cutlass13device_kernelINS_4gemm6kernel13GemmUniversalIN4cute5tupleIJiiiiEEENS1_10collective13CollectiveMmaINS1_34MainloopSm90TmaGmmaWarpSpecializedILi3ENS5_IJNS4_1CILi4EEESB_NSA_ILi1EEEEEENS1_35KernelTmaWarpSpecializedCooperativeEEENS5_IJNSA_ILi256EEESG_NSA_ILi128EEEEEEaNS5_IJlSC_lEEEaSJ_NS4_8TiledMMAINS4_8MMA_AtomIJNS4_4SM904GMMA27MMA_64x256x32_S32S8S8_SS_TNEEEENS4_6LayoutINS5_IJNSA_ILi2EEESC_SC_EEENS5_IJSC_NSA_ILi0EEEST_EEEEENS5_IJNS4_10UnderscoreESW_SW_EEEEENS4_23SM90_TMA_LOAD_MULTICASTENS4_14ComposedLayoutINS4_7SwizzleILi3ELi4ELi3EEENS4_18smem_ptr_flag_bitsILi8EEENSQ_INS5_IJNSA_ILi8EEESH_EEENS5_IJSH_SC_EEEEEEEvNS4_8identityESZ_S19_vS1A_EENS_8epilogue10collective6detail29Sm90TmaWarpSpecializedAdapterINS1D_15DefaultEpilogueIaSJ_SJ_NS1C_6thread17LinearCombinationIaLi1EiiLNS1H_9ScaleType4KindE0ELNS_15FloatRoundStyleE2EaEENS1_15EpilogueDefaultEEEEEvvEEEEvNT_6ParamsE)
        .other          _ZN7cutlass13device_kernelINS_4gemm6kernel13GemmUniversalIN4cute5tupleIJiiiiEEENS1_10collective13CollectiveMmaINS1_34MainloopSm90TmaGmmaWarpSpecializedILi3ENS5_IJNS4_1CILi4EEESB_NSA_ILi1EEEEEENS1_35KernelTmaWarpSpecializedCooperativeEEENS5_IJNSA_ILi256EEESG_NSA_ILi128EEEEEEaNS5_IJlSC_lEEEaSJ_NS4_8TiledMMAINS4_8MMA_AtomIJNS4_4SM904GMMA27MMA_64x256x32_S32S8S8_SS_TNEEEENS4_6LayoutINS5_IJNSA_ILi2EEESC_SC_EEENS5_IJSC_NSA_ILi0EEEST_EEEEENS5_IJNS4_10UnderscoreESW_SW_EEEEENS4_23SM90_TMA_LOAD_MULTICASTENS4_14ComposedLayoutINS4_7SwizzleILi3ELi4ELi3EEENS4_18smem_ptr_flag_bitsILi8EEENSQ_INS5_IJNSA_ILi8EEESH_EEENS5_IJSH_SC_EEEEEEEvNS4_8identityESZ_S19_vS1A_EENS_8epilogue10collective6detail29Sm90TmaWarpSpecializedAdapterINS1D_15DefaultEpilogueIaSJ_SJ_NS1C_6thread17LinearCombinationIaLi1EiiLNS1H_9ScaleType4KindE0ELNS_15FloatRoundStyleE2EaEENS1_15EpilogueDefaultEEEEEvvEEEEvNT_6ParamsE,@"STO_CUDA_ENTRY STV_DEFAULT"
_ZN7cutlass13device_kernelINS_4gemm6kernel13GemmUniversalIN4cute5tupleIJiiiiEEENS1_10collective13CollectiveMmaINS1_34MainloopSm90TmaGmmaWarpSpecializedILi3ENS5_IJNS4_1CILi4EEESB_NSA_ILi1EEEEEENS1_35KernelTmaWarpSpecializedCooperativeEEENS5_IJNSA_ILi256EEESG_NSA_ILi128EEEEEEaNS5_IJlSC_lEEEaSJ_NS4_8TiledMMAINS4_8MMA_AtomIJNS4_4SM904GMMA27MMA_64x256x32_S32S8S8_SS_TNEEEENS4_6LayoutINS5_IJNSA_ILi2EEESC_SC_EEENS5_IJSC_NSA_ILi0EEEST_EEEEENS5_IJNS4_10UnderscoreESW_SW_EEEEENS4_23SM90_TMA_LOAD_MULTICASTENS4_14ComposedLayoutINS4_7SwizzleILi3ELi4ELi3EEENS4_18smem_ptr_flag_bitsILi8EEENSQ_INS5_IJNSA_ILi8EEESH_EEENS5_IJSH_SC_EEEEEEEvNS4_8identityESZ_S19_vS1A_EENS_8epilogue10collective6detail29Sm90TmaWarpSpecializedAdapterINS1D_15DefaultEpilogueIaSJ_SJ_NS1C_6thread17LinearCombinationIaLi1EiiLNS1H_9ScaleType4KindE0ELNS_15FloatRoundStyleE2EaEENS1_15EpilogueDefaultEEEEEvvEEEEvNT_6ParamsE:
[----:B------:R-:W0:Y:S02]  /*0000*/  LDC R1, c[0x0][0x28] ;  /* 0x00000a00ff017b82 */ /* 0x000e240000000800 */
[----:B0-----:R-:W-:Y:S01]  /*0010*/  VIADD R1, R1, 0xfffff878 ;  /* 0xfffff87801017836 */ /* 0x001fe20000000000 */
[----:B------:R-:W0:Y:S01]  /*0020*/  S2R R4, SR_TID.X ;  /* 0x0000000000047919 */ /* 0x000e220000002100 */
[----:B------:R-:W-:Y:S01]  /*0030*/  ELECT P0, URZ, PT ;  /* 0x00000000003f782f */ /* 0x000fe20003800000 */
[----:B------:R-:W-:Y:S01]  /*0040*/  BSSY B0, `(.L_x_0) ;  /* 0x0000015000007945 */ /* 0x000fe20003800000 */
[--C-:B0-----:R-:W-:Y:S02]  /*0050*/  SHF.R.U32.HI R0, RZ, 0x5, R4.reuse ;  /* 0x00000005ff007819 */ /* 0x101fe40000011604 */
[----:B------:R-:W-:-:S03]  /*0060*/  SHF.R.U32.HI R2, RZ, 0x7, R4 ;  /* 0x00000007ff027819 */ /* 0x000fc60000011604 */
[----:B------:R-:W0:Y:S04]  /*0070*/  SHFL.IDX PT, R3, R0, RZ, 0x1f ;  /* 0x00001fff00037589 */ /* 0x000e2800000e0000 */
[----:B------:R-:W1:Y:S01]  /*0080*/  SHFL.IDX PT, R2, R2, RZ, 0x1f ;  /* 0x00001fff02027589 */ /* 0x000e6200000e0000 */
[----:B0-----:R-:W-:Y:S02]  /*0090*/  R2UR UR9, R3 ;  /* 0x00000000030972ca */ /* 0x001fe400000e0000 */
[----:B-1----:R-:W-:-:S11]  /*00a0*/  R2UR UR5, R2 ;  /* 0x00000000020572ca */ /* 0x002fd600000e0000 */
[----:B------:R-:W-:Y:S02]  /*00b0*/  USHF.R.S32.HI UR4, URZ, 0x1f, UR9 ;  /* 0x0000001f3f047899 */ /* 0x000fe40008011409 */
[----:B------:R-:W-:Y:S02]  /*00c0*/  ISETP.NE.OR P0, PT, RZ, UR9, !P0 ;  /* 0x00000009ff007c0c */ /* 0x000fe4000c705670 */
[----:B------:R-:W-:-:S04]  /*00d0*/  ULEA.HI UR4, UR4, UR9, URZ, 0x2 ;  /* 0x0000000904047291 */ /* 0x000fc8000f8f103f */
[----:B------:R-:W-:-:S04]  /*00e0*/  ULOP3.LUT UR4, UR4, 0xfffffffc, URZ, 0xc0, !UPT ;  /* 0xfffffffc04047892 */ /* 0x000fc8000f8ec03f */
[----:B------:R-:W-:-:S03]  /*00f0*/  UIADD3 UR9, UR9, -UR4, URZ ;  /* 0x8000000409097290 */ /* 0x000fc6000fffe03f */
[----:B------:R-:W-:Y:S09]  /*0100*/  @P0 BRA `(.L_x_1) ;  /* 0x0000000000200947 */ /* 0x000ff20003800000 */
[----:B------:R-:W-:Y:S02]  /*0110*/  ULDC.64 UR6, c[0x0][0x198] ;  /* 0x0000660000067ab9 */ /* 0x000fe40000000a00 */
[----:B------:R-:W-:Y:S02]  /*0120*/  UIADD3 UR10, UP0, UR6, 0xf0, URZ ;  /* 0x000000f0060a7890 */ /* 0x000fe4000ff1e03f */
[----:B------:R-:W-:Y:S02]  /*0130*/  UIADD3 UR6, UP1, UR6, 0x1f0, URZ ;  /* 0x000001f006067890 */ /* 0x000fe4000ff3e03f */
[----:B------:R-:W-:Y:S02]  /*0140*/  UIADD3.X UR11, URZ, UR7, URZ, UP0, !UPT ;  /* 0x000000073f0b7290 */ /* 0x000fe400087fe43f */
[----:B------:R-:W-:-:S07]  /*0150*/  UIADD3.X UR7, URZ, UR7, URZ, UP1, !UPT ;  /* 0x000000073f077290 */ /* 0x000fce0008ffe43f */
[----:B------:R0:W-:Y:S02]  /*0160*/  UTMACCTL.PF [UR10] ;  /* 0x000000000a0079b9 */ /* 0x0001e40008040000 */
[----:B------:R0:W-:Y:S02]  /*0170*/  UTMACCTL.PF [UR6] ;  /* 0x00000000060079b9 */ /* 0x0001e40008040000 */
[----:B0-----:R-:W-:Y:S01]  /*0180*/  NOP ;  /* 0x0000000000007918 */ /* 0x001fe20000000000 */
.L_x_1:
[----:B------:R-:W-:Y:S05]  /*0190*/  BSYNC B0 ;  /* 0x0000000000007941 */ /* 0x000fea0003800000 */
.L_x_0:
[----:B------:R-:W0:Y:S01]  /*01a0*/  SHFL.IDX PT, R2, R0, RZ, 0x1f ;  /* 0x00001fff00027589 */ /* 0x000e2200000e0000 */
[----:B------:R-:W-:Y:S01]  /*01b0*/  UISETP.NE.AND UP0, UPT, UR9, 0x3, UPT ;  /* 0x000000030900788c */ /* 0x000fe2000bf05270 */
[----:B------:R-:W-:Y:S01]  /*01c0*/  ISETP.NE.AND P1, PT, RZ, UR5, PT ;  /* 0x00000005ff007c0c */ /* 0x000fe2000bf25270 */
[----:B------:R-:W-:Y:S02]  /*01d0*/  UIADD3 UR16, UR5, -0x1, URZ ;  /* 0xffffffff05107890 */ /* 0x000fe4000fffe03f */
[----:B------:R-:W-:Y:S02]  /*01e0*/  UISETP.EQ.OR UP0, UPT, UR9, URZ, !UP0 ;  /* 0x0000003f0900728c */ /* 0x000fe4000c702670 */
[----:B------:R-:W-:Y:S02]  /*01f0*/  UISETP.GE.U32.AND UP1, UPT, UR16, 0x2, UPT ;  /* 0x000000021000788c */ /* 0x000fe4000bf26070 */
[----:B------:R-:W-:-:S04]  /*0200*/  UISETP.EQ.AND UP0, UPT, UR5, URZ, UP0 ;  /* 0x0000003f0500728c */ /* 0x000fc80008702270 */
[----:B------:R-:W-:-:S04]  /*0210*/  USEL UR40, URZ, 0x1, !UP0 ;  /* 0x000000013f287887 */ /* 0x000fc8000c000000 */
[----:B------:R-:W-:Y:S01]  /*0220*/  USEL UR40, UR40, 0x2, UP1 ;  /* 0x0000000228287887 */ /* 0x000fe20008800000 */
[----:B0-----:R-:W-:-:S13]  /*0230*/  ISETP.NE.AND P0, PT, R2, RZ, PT ;  /* 0x000000ff0200720c */ /* 0x001fda0003f05270 */
[----:B------:R-:W-:Y:S05]  /*0240*/  @P0 BRA `(.L_x_2) ;  /* 0x0000000000500947 */ /* 0x000fea0003800000 */
[----:B------:R-:W0:Y:S01]  /*0250*/  S2UR UR8, SR_CgaCtaId ;  /* 0x00000000000879c3 */ /* 0x000e220000008800 */
[----:B------:R-:W-:Y:S01]  /*0260*/  UMOV UR4, 0x400 ;  /* 0x0000040000047882 */ /* 0x000fe20000000000 */
[----:B------:R-:W-:Y:S01]  /*0270*/  UMOV UR5, 0x1 ;  /* 0x0000000100057882 */ /* 0x000fe20000000000 */
[----:B------:R-:W-:Y:S01]  /*0280*/  UMOV UR6, 0xe ;  /* 0x0000000e00067882 */ /* 0x000fe20000000000 */
[----:B------:R-:W-:Y:S01]  /*0290*/  ELECT P0, URZ, PT ;  /* 0x00000000003f782f */ /* 0x000fe20003800000 */
[----:B------:R-:W-:-:S04]  /*02a0*/  UIADD3 UR6, -UR6, 0x100000, URZ ;  /* 0x0010000006067890 */ /* 0x000fc8000fffe13f */
[----:B------:R-:W-:Y:S02]  /*02b0*/  USHF.L.U32 UR7, UR6, 0xb, URZ ;  /* 0x0000000b06077899 */ /* 0x000fe4000800063f */
[----:B------:R-:W-:Y:S02]  /*02c0*/  USHF.L.U32 UR6, UR6, 0x1, URZ ;  /* 0x0000000106067899 */ /* 0x000fe4000800063f */
[----:B0-----:R-:W-:Y:S02]  /*02d0*/  ULEA UR8, UR8, UR4, 0x18 ;  /* 0x0000000408087291 */ /* 0x001fe4000f8ec03f */
[----:B------:R-:W-:-:S04]  /*02e0*/  UIADD3 UR4, -UR5, 0x100000, URZ ;  /* 0x0010000005047890 */ /* 0x000fc8000fffe13f */
[----:B------:R-:W-:Y:S02]  /*02f0*/  USHF.L.U32 UR5, UR4, 0xb, URZ ;  /* 0x0000000b04057899 */ /* 0x000fe4000800063f */
[----:B------:R-:W-:Y:S01]  /*0300*/  USHF.L.U32 UR4, UR4, 0x1, URZ ;  /* 0x0000000104047899 */ /* 0x000fe2000800063f */
[----:B------:R-:W0:Y:S11]  /*0310*/  FENCE.VIEW.ASYNC.S ;  /* 0x00000000000073c6 */ /* 0x000e360000000000 */
[----:B0-----:R0:W1:Y:S01]  /*0320*/  SYNCS.EXCH.64 URZ, [UR8], UR4 ;  /* 0x00000004083f75b2 */ /* 0x0010620008000100 */
[----:B------:R0:W2:Y:S01]  /*0330*/  SYNCS.EXCH.64 URZ, [UR8+0x18], UR6 ;  /* 0x00001806083f75b2 */ /* 0x0000a20008000100 */
[----:B------:R0:W3:Y:S01]  /*0340*/  SYNCS.EXCH.64 URZ, [UR8+0x8], UR4 ;  /* 0x00000804083f75b2 */ /* 0x0000e20008000100 */
[----:B------:R0:W4:Y:S01]  /*0350*/  SYNCS.EXCH.64 URZ, [UR8+0x20], UR6 ;  /* 0x00002006083f75b2 */ /* 0x0001220008000100 */
[----:B------:R0:W0:Y:S01]  /*0360*/  SYNCS.EXCH.64 URZ, [UR8+0x10], UR4 ;  /* 0x00001004083f75b2 */ /* 0x0000220008000100 */
[----:B------:R0:W0:Y:S01]  /*0370*/  SYNCS.EXCH.64 URZ, [UR8+0x28], UR6 ;  /* 0x00002806083f75b2 */ /* 0x0000220008000100 */
[----:B------:R-:W-:Y:S01]  /*0380*/  NOP ;  /* 0x0000000000007918 */ /* 0x000fe20000000000 */
.L_x_2:
[----:B------:R-:W5:Y:S01]  /*0390*/  S2UR UR13, SR_CTAID.X ;  /* 0x00000000000d79c3 */ /* 0x000f620000002500 */
[----:B------:R-:W-:Y:S01]  /*03a0*/  SHF.R.S32.HI R3, RZ, 0x1f, R4 ;  /* 0x0000001fff037819 */ /* 0x000fe20000011404 */
[----:B------:R-:W1:Y:S01]  /*03b0*/  SHFL.IDX PT, R0, R0, RZ, 0x1f ;  /* 0x00001fff00007589 */ /* 0x000e6200000e0000 */
[----:B0-----:R-:W-:Y:S01]  /*03c0*/  ULDC UR4, c[0x0][0x150] ;  /* 0x0000540000047ab9 */ /* 0x001fe20000000800 */
[----:B------:R-:W-:Y:S02]  /*03d0*/  ELECT P0, URZ, PT ;  /* 0x00000000003f782f */ /* 0x000fe40003800000 */
[----:B------:R-:W-:Y:S01]  /*03e0*/  LEA.HI R3, R3, R4, RZ, 0x7 ;  /* 0x0000000403037211 */ /* 0x000fe200078f38ff */
[----:B------:R-:W-:Y:S01]  /*03f0*/  ULDC UR5, c[0x0][0x154] ;  /* 0x0000550000057ab9 */ /* 0x000fe20000000800 */
[----:B------:R-:W-:Y:S01]  /*0400*/  SHF.R.S32.HI R7, RZ, 0x1f, R2 ;  /* 0x0000001fff077819 */ /* 0x000fe20000011402 */
[----:B------:R-:W0:Y:S01]  /*0410*/  S2UR UR10, SR_CTAID.Y ;  /* 0x00000000000a79c3 */ /* 0x000e220000002600 */
[----:B------:R-:W-:Y:S01]  /*0420*/  LOP3.LUT R3, R3, 0xffffff80, RZ, 0xc0, !PT ;  /* 0xffffff8003037812 */ /* 0x000fe200078ec0ff */
[----:B------:R-:W-:Y:S01]  /*0430*/  ULDC UR8, c[0x0][0x144] ;  /* 0x0000510000087ab9 */ /* 0x000fe20000000800 */
[----:B------:R-:W-:Y:S01]  /*0440*/  LEA.HI R7, R7, R2, RZ, 0x2 ;  /* 0x0000000207077211 */ /* 0x000fe200078f10ff */
[----:B------:R-:W-:Y:S01]  /*0450*/  NOP ;  /* 0x0000000000007918 */ /* 0x000fe20000000000 */
[----:B------:R-:W-:Y:S01]  /*0460*/  NOP ;  /* 0x0000000000007918 */ /* 0x000fe20000000000 */
[----:B------:R-:W-:Y:S01]  /*0470*/  IMAD.IADD R3, R4, 0x1, -R3 ;  /* 0x0000000104037824 */ /* 0x000fe200078e0a03 */
[----:B------:R-:W-:Y:S01]  /*0480*/  LOP3.LUT R7, R7, 0x3ffffffc, RZ, 0xc0, !PT ;  /* 0x3ffffffc07077812 */ /* 0x000fe200078ec0ff */
[----:B------:R-:W-:Y:S01]  /*0490*/  ULDC UR11, c[0x0][0x148] ;  /* 0x00005200000b7ab9 */ /* 0x000fe20000000800 */
[----:B------:R-:W-:-:S02]  /*04a0*/  IMAD.MOV.U32 R19, RZ, RZ, 0x1 ;  /* 0x00000001ff137424 */ /* 0x000fc400078e00ff */
[----:B------:R-:W-:Y:S01]  /*04b0*/  SHF.R.S32.HI R4, RZ, 0x1f, R3 ;  /* 0x0000001fff047819 */ /* 0x000fe20000011403 */
[----:B------:R-:W-:Y:S02]  /*04c0*/  IMAD.IADD R7, R2, 0x1, -R7 ;  /* 0x0000000102077824 */ /* 0x000fe400078e0a07 */
[----:B------:R-:W2:Y:S01]  /*04d0*/  LDC R2, c[0x0][0x140] ;  /* 0x00005000ff027b82 */ /* 0x000ea20000000800 */
[----:B------:R-:W-:Y:S02]  /*04e0*/  LEA.HI R4, R4, R3, RZ, 0x3 ;  /* 0x0000000304047211 */ /* 0x000fe400078f18ff */
[----:B-----5:R-:W-:Y:S02]  /*04f0*/  I2FP.F32.U32 R5, UR13 ;  /* 0x0000000d00057c45 */ /* 0x020fe40008201000 */
[----:B-1----:R-:W-:-:S03]  /*0500*/  ISETP.NE.OR P0, PT, R0, RZ, !P0 ;  /* 0x000000ff0000720c */ /* 0x002fc60004705670 */
[----:B------:R-:W-:Y:S01]  /*0510*/  FMUL R6, R5, UR4 ;  /* 0x0000000405067c20 */ /* 0x000fe20008400000 */
[--C-:B------:R-:W-:Y:S02]  /*0520*/  SHF.R.S32.HI R5, RZ, 0x3, R4.reuse ;  /* 0x00000003ff057819 */ /* 0x100fe40000011404 */
[----:B------:R-:W-:Y:S02]  /*0530*/  SHF.R.S32.HI R4, RZ, 0x1f, R4 ;  /* 0x0000001fff047819 */ /* 0x000fe40000011404 */
[----:B0-----:R-:W-:Y:S01]  /*0540*/  I2FP.F32.U32 R0, UR10 ;  /* 0x0000000a00007c45 */ /* 0x001fe20008201000 */
[----:B------:R-:W0:Y:S01]  /*0550*/  F2I.U32.TRUNC.NTZ R6, R6 ;  /* 0x0000000600067305 */ /* 0x000e22000020f000 */
[----:B------:R-:W-:-:S03]  /*0560*/  LEA.HI R4, R4, R5, RZ, 0x2 ;  /* 0x0000000504047211 */ /* 0x000fc600078f10ff */
[----:B------:R-:W-:Y:S01]  /*0570*/  VOTEU.ALL UP0, P0 ;  /* 0x00000000003f7886 */ /* 0x000fe20000000000 */
[----:B------:R-:W-:Y:S01]  /*0580*/  LOP3.LUT R4, R4, 0xfffffffc, RZ, 0xc0, !PT ;  /* 0xfffffffc04047812 */ /* 0x000fe200078ec0ff */
[----:B------:R-:W-:Y:S01]  /*0590*/  FMUL R0, R0, UR5 ;  /* 0x0000000500007c20 */ /* 0x000fe20008400000 */
[----:B------:R-:W-:Y:S02]  /*05a0*/  VOTEU.ALL UP1, P0 ;  /* 0x00000000003f7886 */ /* 0x000fe40000020000 */
[----:B------:R-:W-:Y:S01]  /*05b0*/  IADD3 R4, R5, -R4, RZ ;  /* 0x8000000405047210 */ /* 0x000fe20007ffe0ff */
[----:B------:R-:W1:Y:S01]  /*05c0*/  @!UP0 S2UR UR7, SR_CgaCtaId ;  /* 0x00000000000789c3 */ /* 0x000e620000008800 */
[----:B------:R-:W-:Y:S01]  /*05d0*/  @!UP0 UMOV UR6, 0x400 ;  /* 0x0000040000068882 */ /* 0x000fe20000000000 */
[----:B------:R-:W5:Y:S01]  /*05e0*/  F2I.U32.TRUNC.NTZ R0, R0 ;  /* 0x0000000000007305 */ /* 0x000f62000020f000 */
[----:B--2---:R-:W-:Y:S01]  /*05f0*/  ISETP.EQ.U32.AND P2, PT, R2, 0x1, PT ;  /* 0x000000010200780c */ /* 0x004fe20003f42070 */
[----:B------:R-:W-:Y:S01]  /*0600*/  IMAD R4, R7, 0x4, R4 ;  /* 0x0000000407047824 */ /* 0x000fe200078e0204 */
[----:B0-----:R-:W-:-:S03]  /*0610*/  R2UR UR4, R6 ;  /* 0x00000000060472ca */ /* 0x001fc600000e0000 */
[----:B------:R-:W-:Y:S01]  /*0620*/  IMAD.SHL.U32 R155, R4, 0x4, RZ ;  /* 0x00000004049b7824 */ /* 0x000fe200078e00ff */
[----:B------:R-:W-:-:S04]  /*0630*/  SHF.R.S32.HI R5, RZ, 0x1f, R4 ;  /* 0x0000001fff057819 */ /* 0x000fc80000011404 */
[----:B------:R-:W-:Y:S02]  /*0640*/  LEA.HI R5, R5, R4, RZ, 0x2 ;  /* 0x0000000405057211 */ /* 0x000fe400078f10ff */
[----:B------:R-:W-:Y:S02]  /*0650*/  LOP3.LUT R155, R4, 0xc, R155, 0x78, !PT ;  /* 0x0000000c049b7812 */ /* 0x000fe400078e789b */
[----:B------:R-:W-:Y:S01]  /*0660*/  LOP3.LUT R5, R5, 0xfffffffc, RZ, 0xc0, !PT ;  /* 0xfffffffc05057812 */ /* 0x000fe200078ec0ff */
[----:B------:R-:W-:Y:S01]  /*0670*/  UIADD3 UR4, -UR4, URZ, URZ ;  /* 0x0000003f04047290 */ /* 0x000fe2000fffe13f */
[----:B-----5:R-:W-:Y:S02]  /*0680*/  R2UR UR12, R0 ;  /* 0x00000000000c72ca */ /* 0x020fe400000e0000 */
[----:B------:R-:W-:Y:S01]  /*0690*/  IADD3 R5, R4, -R5, RZ ;  /* 0x8000000504057210 */ /* 0x000fe20007ffe0ff */
[----:B------:R-:W-:Y:S02]  /*06a0*/  UIMAD UR8, UR8, UR4, UR13 ;  /* 0x00000004080872a4 */ /* 0x000fe4000f8e020d */
[----:B-1----:R-:W-:Y:S01]  /*06b0*/  @!UP0 ULEA UR6, UR7, UR6, 0x18 ;  /* 0x0000000607068291 */ /* 0x002fe2000f8ec03f */
[----:B------:R-:W-:-:S03]  /*06c0*/  UMOV UR4, 0x20 ;  /* 0x0000002000047882 */ /* 0x000fc60000000000 */
[----:B------:R-:W-:Y:S01]  /*06d0*/  ISETP.NE.AND P3, PT, R5, UR8, PT ;  /* 0x0000000805007c0c */ /* 0x000fe2000bf65270 */
[----:B------:R-:W-:-:S04]  /*06e0*/  @!UP0 UIADD3 UR4, -UR4, 0x100000, URZ ;  /* 0x0010000004048890 */ /* 0x000fc8000fffe13f */
[----:B------:R-:W-:Y:S02]  /*06f0*/  @!UP0 USHF.L.U32 UR5, UR4, 0xb, URZ ;  /* 0x0000000b04058899 */ /* 0x000fe4000800063f */
[----:B------:R-:W-:Y:S01]  /*0700*/  @!UP0 USHF.L.U32 UR4, UR4, 0x1, URZ ;  /* 0x0000000104048899 */ /* 0x000fe2000800063f */
[----:B------:R-:W-:Y:S01]  /*0710*/  VOTEU.ALL UP0, P0 ;  /* 0x00000000003f7886 */ /* 0x000fe20000000000 */
[----:B------:R-:W-:Y:S01]  /*0720*/  UIADD3 UR12, -UR12, URZ, URZ ;  /* 0x0000003f0c0c7290 */ /* 0x000fe2000fffe13f */
[----:B------:R-:W-:-:S04]  /*0730*/  LOP3.LUT P0, RZ, R3, 0x7, RZ, 0xc0, !PT ;  /* 0x0000000703ff7812 */ /* 0x000fc8000780c0ff */
[----:B------:R-:W-:Y:S02]  /*0740*/  ISETP.LT.U32.AND P0, PT, R155, 0x10, !P0 ;  /* 0x000000109b00780c */ /* 0x000fe40004701070 */
[----:B------:R-:W-:Y:S01]  /*0750*/  @P3 SHF.R.S32.HI R0, RZ, 0x1f, R155 ;  /* 0x0000001fff003819 */ /* 0x000fe2000001149b */
[----:B------:R-:W0:Y:S02]  /*0760*/  FENCE.VIEW.ASYNC.S ;  /* 0x00000000000073c6 */ /* 0x000e240000000000 */
[----:B0-----:R-:W0:Y:S01]  /*0770*/  @!UP0 SYNCS.EXCH.64 URZ, [UR6+0x40], UR4 ;  /* 0x00004004063f85b2 */ /* 0x001e220008000100 */
[----:B------:R-:W-:-:S04]  /*0780*/  @P3 LEA.HI R0, R0, R155, RZ, 0x2 ;  /* 0x0000009b00003211 */ /* 0x000fc800078f10ff */
[----:B------:R-:W-:Y:S01]  /*0790*/  @P3 SHF.R.S32.HI R0, RZ, 0x2, R0 ;  /* 0x00000002ff003819 */ /* 0x000fe20000011400 */
[----:B------:R1:W2:Y:S01]  /*07a0*/  @!UP1 SYNCS.EXCH.64 URZ, [UR6+0x48], UR4 ;  /* 0x00004804063f95b2 */ /* 0x0002a20008000100 */
[----:B------:R-:W-:Y:S01]  /*07b0*/  NOP ;  /* 0x0000000000007918 */ /* 0x000fe20000000000 */
[----:B-1----:R-:W-:-:S06]  /*07c0*/  UIMAD UR4, UR11, UR12, UR10 ;  /* 0x0000000c0b0472a4 */ /* 0x002fcc000f8e020a */
[----:B------:R-:W-:Y:S02]  /*07d0*/  @P3 ISETP.NE.AND P4, PT, R0, UR4, PT ;  /* 0x0000000400003c0c */ /* 0x000fe4000bf85270 */
[----:B------:R-:W-:Y:S02]  /*07e0*/  SEL R0, RZ, 0x1, !P0 ;  /* 0x00000001ff007807 */ /* 0x000fe40004000000 */
[----:B------:R-:W-:-:S04]  /*07f0*/  @P3 SEL R19, RZ, 0x1, P4 ;  /* 0x00000001ff133807 */ /* 0x000fc80002000000 */
[----:B------:R-:W-:Y:S01]  /*0800*/  LOP3.LUT R19, R19, R0, RZ, 0xc0, !PT ;  /* 0x0000000013137212 */ /* 0x000fe200078ec0ff */
[----:B------:R-:W-:Y:S06]  /*0810*/  @!P2 BRA `(.L_x_3) ;  /* 0x000000000008a947 */ /* 0x000fec0003800000 */
[----:B0-234-:R-:W-:Y:S01]  /*0820*/  UCGABAR_ARV ;  /* 0x00000000000079c7 */ /* 0x01dfe20008000000 */
[----:B------:R-:W-:Y:S05]  /*0830*/  BRA `(.L_x_4) ;  /* 0x0000000000047947 */ /* 0x000fea0003800000 */
.L_x_3:
[----:B0-234-:R-:W-:Y:S01]  /*0840*/  NOP ;  /* 0x0000000000007918 */ /* 0x01dfe20000000000 */
.L_x_4:
[----:B------:R-:W-:Y:S01]  /*0850*/  ULDC UR4, c[0x0][0x65c] ;  /* 0x0001970000047ab9 */ /* 0x000fe20000000800 */
[----:B------:R-:W-:Y:S01]  /*0860*/  UMOV UR5, URZ ;  /* 0x0000003f00057c82 */ /* 0x000fe20008000000 */
[----:B------:R-:W-:-:S03]  /*0870*/  UISETP.NE.AND UP0, UPT, UR4, 0x1, UPT ;  /* 0x000000010400788c */ /* 0x000fc6000bf05270 */
[----:B------:R-:W-:Y:S01]  /*0880*/  UMOV UR4, UR13 ;  /* 0x0000000d00047c82 */ /* 0x000fe20008000000 */
[----:B------:R-:W-:Y:S02]  /*0890*/  UP2UR UR46, UPR, URZ, 0x1 ;  /* 0x000000013f2e7883 */ /* 0x000fe40008000000 */
[----:B------:R-:W-:Y:S02]  /*08a0*/  PLOP3.LUT P0, PT, PT, PT, UP0, 0x80, 0x0 ;  /* 0x000000000000781c */ /* 0x000fe40003f0f008 */
[----:B------:R-:W-:Y:S02]  /*08b0*/  PLOP3.LUT P3, PT, PT, PT, UP0, 0x80, 0x0 ;  /* 0x000000000000781c */ /* 0x000fe40003f6f008 */
[----:B------:R-:W-:Y:S01]  /*08c0*/  PLOP3.LUT P5, PT, PT, PT, UP0, 0x80, 0x0 ;  /* 0x000000000000781c */ /* 0x000fe20003faf008 */
[----:B------:R-:W-:Y:S01]  /*08d0*/  @UP0 ULDC UR14, c[0x0][0x10] ;  /* 0x00000400000e0ab9 */ /* 0x000fe20000000800 */
[----:B------:R-:W-:Y:S01]  /*08e0*/  @UP0 UMOV UR6, UR10 ;  /* 0x0000000a00060c82 */ /* 0x000fe20008000000 */
[----:B------:R-:W-:Y:S01]  /*08f0*/  @UP0 UMOV UR7, URZ ;  /* 0x0000003f00070c82 */ /* 0x000fe20008000000 */
[----:B------:R-:W-:Y:S01]  /*0900*/  PLOP3.LUT P4, PT, PT, PT, UP0, 0x80, 0x0 ;  /* 0x000000000000781c */ /* 0x000fe20003f8f008 */
[----:B------:R-:W-:-:S03]  /*0910*/  @UP0 UIMAD.WIDE.U32 UR14, UR13, UR14, UR6 ;  /* 0x0000000e0d0e02a5 */ /* 0x000fc6000f8e0006 */
[----:B------:R-:W-:Y:S01]  /*0920*/  @!UP0 ULDC UR7, c[0x0][0xc] ;  /* 0x0000030000078ab9 */ /* 0x000fe20000000800 */
[----:B------:R-:W-:Y:S01]  /*0930*/  @UP0 UMOV UR6, URZ ;  /* 0x0000003f00060c82 */ /* 0x000fe20008000000 */
[----:B------:R-:W-:Y:S01]  /*0940*/  @!UP0 UIMAD.WIDE.U32 UR4, UR10, UR7, UR4 ;  /* 0x000000070a0482a5 */ /* 0x000fe2000f8e0004 */
[----:B------:R-:W-:Y:S01]  /*0950*/  MOV R2, UR14 ;  /* 0x0000000e00027c02 */ /* 0x000fe20008000f00 */
[----:B------:R-:W-:Y:S02]  /*0960*/  @UP0 UIADD3 UR6, UR15, UR6, URZ ;  /* 0x000000060f060290 */ /* 0x000fe4000fffe03f */
[----:B------:R-:W-:Y:S02]  /*0970*/  IMAD.U32 R3, RZ, RZ, UR15 ;  /* 0x0000000fff037e24 */ /* 0x000fe4000f8e00ff */
[----:B------:R-:W-:Y:S01]  /*0980*/  IMAD.U32 R5, RZ, RZ, UR5 ;  /* 0x00000005ff057e24 */ /* 0x000fe2000f8e00ff */
[----:B------:R-:W-:Y:S01]  /*0990*/  MOV R4, UR4 ;  /* 0x0000000400047c02 */ /* 0x000fe20008000f00 */
[----:B------:R-:W-:Y:S01]  /*09a0*/  @P0 IMAD.MOV.U32 R7, RZ, RZ, R2 ;  /* 0x000000ffff070224 */ /* 0x000fe200078e0002 */
[----:B------:R-:W-:Y:S01]  /*09b0*/  @P3 MOV R6, UR6 ;  /* 0x0000000600063c02 */ /* 0x000fe20008000f00 */
[----:B------:R-:W-:Y:S01]  /*09c0*/  IMAD.U32 R2, RZ, RZ, UR4 ;  /* 0x00000004ff027e24 */ /* 0x000fe2000f8e00ff */
[----:B------:R-:W-:Y:S01]  /*09d0*/  @!P5 MOV R6, R5 ;  /* 0x000000050006d202 */ /* 0x000fe20000000f00 */
[----:B------:R-:W-:-:S02]  /*09e0*/  IMAD.U32 R3, RZ, RZ, UR5 ;  /* 0x00000005ff037e24 */ /* 0x000fc4000f8e00ff */
[----:B------:R-:W-:Y:S02]  /*09f0*/  @!P4 IMAD.MOV.U32 R7, RZ, RZ, R2 ;  /* 0x000000ffff07c224 */ /* 0x000fe400078e0002 */
[----:B------:R0:W-:Y:S04]  /*0a00*/  STL [R1+0x200], R6 ;  /* 0x0002000601007387 */ /* 0x0001e80000100800 */
[----:B------:R0:W-:Y:S01]  /*0a10*/  STL [R1+0x204], R7 ;  /* 0x0002040701007387 */ /* 0x0001e20000100800 */
[----:B------:R-:W-:Y:S05]  /*0a20*/  @!P2 BRA `(.L_x_5) ;  /* 0x00000000000ca947 */ /* 0x000fea0003800000 */
[----:B------:R-:W-:Y:S01]  /*0a30*/  UCGABAR_WAIT ;  /* 0x0000000000007dc7 */ /* 0x000fe20008000000 */
[----:B------:R-:W-:Y:S01]  /*0a40*/  CCTL.IVALL ;  /* 0x00000000ff00798f */ /* 0x000fe20002000000 */
[----:B------:R-:W-:Y:S05]  /*0a50*/  BRA `(.L_x_6) ;  /* 0x0000000000047947 */ /* 0x000fea0003800000 */
.L_x_5:
[----:B------:R-:W-:Y:S06]  /*0a60*/  BAR.SYNC.DEFER_BLOCKING 0x0 ;  /* 0x0000000000007b1d */ /* 0x000fec0000010000 */
.L_x_6:
[----:B------:R-:W-:Y:S05]  /*0a70*/  @!P1 BRA `(.L_x_7) ;  /* 0x0000016400409947 */ /* 0x000fea0003800000 */
[----:B------:R-:W-:-:S06]  /*0a80*/  UISETP.GT.U32.AND UP0, UPT, UR16, 0x1, UPT ;  /* 0x000000011000788c */ /* 0x000fcc000bf04070 */
[----:B------:R-:W-:-:S13]  /*0a90*/  PLOP3.LUT P0, PT, PT, PT, UP0, 0x80, 0x0 ;  /* 0x000000000000781c */ /* 0x000fda0003f0f008 */
[----:B------:R-:W-:Y:S05]  /*0aa0*/  @P0 EXIT ;  /* 0x000000000000094d */ /* 0x000fea0003800000 */
[----:B------:R-:W-:Y:S01]  /*0ab0*/  ULDC.64 UR4, c[0x0][0x650] ;  /* 0x0001940000047ab9 */ /* 0x000fe20000000a00 */
[----:B------:R-:W-:Y:S01]  /*0ac0*/  UMOV UR41, 0xffffffff ;  /* 0xffffffff00297882 */ /* 0x000fe20000000000 */
[----:B------:R-:W-:Y:S01]  /*0ad0*/  ISETP.GE.U32.AND P0, PT, R7, UR4, PT ;  /* 0x0000000407007c0c */ /* 0x000fe2000bf06070 */
[----:B------:R-:W-:Y:S01]  /*0ae0*/  UMOV UR42, 0xffffffff ;  /* 0xffffffff002a7882 */ /* 0x000fe20000000000 */
[----:B------:R-:W-:Y:S01]  /*0af0*/  UMOV UR43, 0xffffffff ;  /* 0xffffffff002b7882 */ /* 0x000fe20000000000 */
[----:B------:R-:W-:Y:S02]  /*0b00*/  PRMT R0, RZ, 0x7610, R0 ;  /* 0x00007610ff007816 */ /* 0x000fe40000000000 */
[----:B------:R-:W-:-:S13]  /*0b10*/  ISETP.GE.U32.AND.EX P0, PT, R6, UR5, PT, P0 ;  /* 0x0000000506007c0c */ /* 0x000fda000bf06100 */
[----:B------:R-:W-:Y:S05]  /*0b20*/  @P0 BRA `(.L_x_8) ;  /* 0x0000000400480947 */ /* 0x000fea0003800000 */
[----:B------:R-:W-:Y:S01]  /*0b30*/  ULDC.64 UR16, c[0x0][0x628] ;  /* 0x00018a0000107ab9 */ /* 0x000fe20000000a00 */
[C---:B------:R-:W-:Y:S01]  /*0b40*/  R2UR UR19, R7.reuse ;  /* 0x00000000071372ca */ /* 0x040fe200000e0000 */
[----:B------:R-:W-:Y:S01]  /*0b50*/  ULDC UR18, c[0x0][0x630] ;  /* 0x00018c0000127ab9 */ /* 0x000fe20000000800 */
[----:B------:R-:W-:Y:S02]  /*0b60*/  ISETP.NE.U32.AND P0, PT, RZ, UR16, PT ;  /* 0x00000010ff007c0c */ /* 0x000fe4000bf05070 */
[----:B------:R-:W-:Y:S02]  /*0b70*/  R2UR UR4, R7 ;  /* 0x00000000070472ca */ /* 0x000fe400000e0000 */
[----:B------:R-:W-:Y:S02]  /*0b80*/  ISETP.NE.AND.EX P0, PT, RZ, UR17, PT, P0 ;  /* 0x00000011ff007c0c */ /* 0x000fe4000bf05300 */
[----:B------:R-:W-:-:S11]  /*0b90*/  R2UR UR5, R6 ;  /* 0x00000000060572ca */ /* 0x000fd600000e0000 */
[----:B------:R-:W-:Y:S05]  /*0ba0*/  @!P0 BRA `(.L_x_9) ;  /* 0x0000000000308947 */ /* 0x000fea0003800000 */
[----:B------:R-:W-:Y:S01]  /*0bb0*/  R2UR UR4, R7 ;  /* 0x00000000070472ca */ /* 0x000fe200000e0000 */
[----:B------:R-:W-:Y:S01]  /*0bc0*/  ULDC UR9, c[0x0][0x634] ;  /* 0x00018d0000097ab9 */ /* 0x000fe20000000800 */
[----:B------:R-:W-:-:S11]  /*0bd0*/  R2UR UR13, R6 ;  /* 0x00000000060d72ca */ /* 0x000fd600000e0000 */
[----:B------:R-:W-:-:S04]  /*0be0*/  UIADD3 UR9, UP0, UR4, UR9, URZ ;  /* 0x0000000904097290 */ /* 0x000fc8000ff1e03f */
[----:B------:R-:W-:-:S04]  /*0bf0*/  UIADD3.X UR13, URZ, UR13, URZ, UP0, !UPT ;  /* 0x0000000d3f0d7290 */ /* 0x000fc800087fe43f */
[----:B------:R-:W-:-:S04]  /*0c00*/  UIMAD.WIDE.U32 UR4, UR13, UR16, URZ ;  /* 0x000000100d0472a5 */ /* 0x000fc8000f8e003f */
[----:B------:R-:W-:Y:S02]  /*0c10*/  UIMAD.WIDE.U32 UR6, UP0, UR9, UR17, UR4 ;  /* 0x00000011090672a5 */ /* 0x000fe4000f800004 */
[----:B------:R-:W-:Y:S02]  /*0c20*/  UIMAD.WIDE.U32 UR4, UR9, UR16, URZ ;  /* 0x00000010090472a5 */ /* 0x000fe4000f8e003f */
[----:B------:R-:W-:Y:S02]  /*0c30*/  UIADD3.X UR15, URZ, URZ, URZ, UP0, !UPT ;  /* 0x0000003f3f0f7290 */ /* 0x000fe400087fe43f */
[----:B------:R-:W-:Y:S01]  /*0c40*/  UIADD3 URZ, UP0, UR5, UR6, URZ ;  /* 0x00000006053f7290 */ /* 0x000fe2000ff1e03f */
[----:B------:R-:W-:-:S03]  /*0c50*/  UMOV UR14, UR7 ;  /* 0x00000007000e7c82 */ /* 0x000fc60008000000 */
[----:B------:R-:W-:-:S12]  /*0c60*/  UIMAD.WIDE.U32.X UR4, UR13, UR17, UR14, UP0 ;  /* 0x000000110d0472a5 */ /* 0x000fd800080e040e */
.L_x_9:
[----:B------:R-:W-:Y:S01]  /*0c70*/  USHF.R.U64 UR43, UR4, UR18, UR5 ;  /* 0x00000012042b7299 */ /* 0x000fe20008001205 */
[----:B------:R-:W-:Y:S01]  /*0c80*/  R2UR UR7, R6 ;  /* 0x00000000060772ca */ /* 0x000fe200000e0000 */
[----:B------:R-:W-:Y:S02]  /*0c90*/  USHF.R.U32.HI UR4, URZ, UR18, UR5 ;  /* 0x000000123f047299 */ /* 0x000fe40008011605 */
[----:B------:R-:W-:Y:S01]  /*0ca0*/  UIADD3 UR5, UP0, URZ, -UR43, URZ ;  /* 0x8000002b3f057290 */ /* 0x000fe2000ff1e03f */
[----:B------:R-:W-:Y:S01]  /*0cb0*/  ULDC.64 UR14, c[0x0][0x620] ;  /* 0x00018800000e7ab9 */ /* 0x000fe20000000a00 */
[----:B------:R-:W-:Y:S02]  /*0cc0*/  UMOV UR6, UR19 ;  /* 0x0000001300067c82 */ /* 0x000fe40008000000 */
[----:B------:R-:W-:Y:S01]  /*0cd0*/  UIADD3.X UR4, URZ, ~UR4, URZ, UP0, !UPT ;  /* 0x800000043f047290 */ /* 0x000fe200087fe43f */
[----:B------:R-:W-:Y:S01]  /*0ce0*/  ULDC UR9, c[0x0][0x618] ;  /* 0x0001860000097ab9 */ /* 0x000fe20000000800 */
[----:B------:R-:W-:-:S02]  /*0cf0*/  UIMAD UR12, UR11, UR12, UR10 ;  /* 0x0000000c0b0c72a4 */ /* 0x000fc4000f8e020a */
[----:B------:R-:W-:Y:S02]  /*0d00*/  UIMAD UR4, UR4, UR14, URZ ;  /* 0x0000000e040472a4 */ /* 0x000fe4000f8e023f */
[----:B------:R-:W-:Y:S02]  /*0d10*/  UIMAD.WIDE.U32 UR6, UR5, UR14, UR6 ;  /* 0x0000000e050672a5 */ /* 0x000fe4000f8e0006 */
[----:B------:R-:W-:Y:S01]  /*0d20*/  UIMAD UR4, UR5, UR15, UR4 ;  /* 0x0000000f050472a4 */ /* 0x000fe2000f8e0204 */
[----:B------:R-:W-:Y:S01]  /*0d30*/  ULDC UR10, c[0x0][0x608] ;  /* 0x00018200000a7ab9 */ /* 0x000fe20000000800 */
[----:B------:R-:W-:Y:S02]  /*0d40*/  ULDC UR18, c[0x0][0x658] ;  /* 0x0001960000127ab9 */ /* 0x000fe40000000800 */
[----:B------:R-:W-:Y:S01]  /*0d50*/  UIADD3 UR7, UR7, UR4, URZ ;  /* 0x0000000407077290 */ /* 0x000fe2000fffe03f */
[----:B------:R-:W-:Y:S02]  /*0d60*/  UMOV UR11, 0xffffffff ;  /* 0xffffffff000b7882 */ /* 0x000fe40000000000 */
[----:B------:R-:W-:Y:S01]  /*0d70*/  ULDC.64 UR4, c[0x0][0x640] ;  /* 0x0001900000047ab9 */ /* 0x000fe20000000a00 */
[----:B------:R-:W-:Y:S01]  /*0d80*/  USHF.R.U64 UR16, UR6, UR9, UR7 ;  /* 0x0000000906107299 */ /* 0x000fe20008001207 */
[----:B------:R-:W-:Y:S01]  /*0d90*/  ISETP.NE.U32.AND P0, PT, RZ, UR4, PT ;  /* 0x00000004ff007c0c */ /* 0x000fe2000bf05070 */
[----:B------:R-:W-:-:S02]  /*0da0*/  USHF.R.U32.HI UR7, URZ, UR9, UR7 ;  /* 0x000000093f077299 */ /* 0x000fc40008011607 */
[----:B------:R-:W-:Y:S01]  /*0db0*/  USHF.L.U32 UR6, UR11, UR18, URZ ;  /* 0x000000120b067299 */ /* 0x000fe2000800063f */
[----:B------:R-:W-:Y:S01]  /*0dc0*/  ISETP.NE.AND.EX P0, PT, RZ, UR5, PT, P0 ;  /* 0x00000005ff007c0c */ /* 0x000fe2000bf05300 */
[----:B------:R-:W-:Y:S02]  /*0dd0*/  USHF.R.U64 UR22, UR16, UR10, UR7 ;  /* 0x0000000a10167299 */ /* 0x000fe40008001207 */
[----:B------:R-:W-:Y:S02]  /*0de0*/  USHF.R.U32.HI UR7, URZ, UR10, UR7 ;  /* 0x0000000a3f077299 */ /* 0x000fe40008011607 */
[----:B------:R-:W-:Y:S02]  /*0df0*/  UISETP.NE.AND UP1, UPT, UR46, URZ, UPT ;  /* 0x0000003f2e00728c */ /* 0x000fe4000bf25270 */
[----:B------:R-:W-:Y:S01]  /*0e00*/  USHF.R.U64 UR23, UR22, UR18, UR7 ;  /* 0x0000001216177299 */ /* 0x000fe20008001207 */
[----:B------:R-:W-:Y:S01]  /*0e10*/  ULDC UR17, c[0x0][0x600] ;  /* 0x0001800000117ab9 */ /* 0x000fe20000000800 */
[----:B------:R-:W-:-:S02]  /*0e20*/  ULOP3.LUT UR13, URZ, UR6, URZ, 0x33, !UPT ;  /* 0x000000063f0d7292 */ /* 0x000fc4000f8e333f */
[----:B------:R-:W-:Y:S02]  /*0e30*/  UIADD3 UR15, UR17, -0x1, URZ ;  /* 0xffffffff110f7890 */ /* 0x000fe4000fffe03f */
[----:B------:R-:W-:Y:S02]  /*0e40*/  USEL UR12, UR8, UR12, !UP1 ;  /* 0x0000000c080c7287 */ /* 0x000fe4000c800000 */
[----:B------:R-:W-:Y:S01]  /*0e50*/  USHF.R.U32.HI UR7, URZ, UR18, UR7 ;  /* 0x000000123f077299 */ /* 0x000fe20008011607 */
[----:B------:R-:W-:Y:S01]  /*0e60*/  ULDC UR19, c[0x0][0x648] ;  /* 0x0001920000137ab9 */ /* 0x000fe20000000800 */
[----:B------:R-:W-:Y:S01]  /*0e70*/  ULDC UR20, c[0x0][0x638] ;  /* 0x00018e0000147ab9 */ /* 0x000fe20000000800 */
[----:B------:R-:W-:Y:S01]  /*0e80*/  UMOV UR21, 0x1 ;  /* 0x0000000100157882 */ /* 0x000fe20000000000 */
[----:B------:R-:W-:Y:S01]  /*0e90*/  UMOV UR6, UR23 ;  /* 0x0000001700067c82 */ /* 0x000fe20008000000 */
[----:B------:R-:W-:Y:S07]  /*0ea0*/  @!P0 BRA `(.L_x_10) ;  /* 0x0000000000308947 */ /* 0x000fee0003800000 */
[----:B------:R-:W-:Y:S02]  /*0eb0*/  ULDC UR10, c[0x0][0x64c] ;  /* 0x00019300000a7ab9 */ /* 0x000fe40000000800 */
        /* <DEDUP_REMOVED lines=8> */
[----:B------:R-:W-:-:S07]  /*0f40*/  UIMAD.WIDE.U32.X UR4, UR14, UR5, UR10, UP0 ;  /* 0x000000050e0472a5 */ /* 0x000fce00080e040a */
[----:B------:R-:W-:Y:S01]  /*0f50*/  UMOV UR6, UR4 ;  /* 0x0000000400067c82 */ /* 0x000fe20008000000 */
[----:B------:R-:W-:-:S05]  /*0f60*/  UMOV UR7, UR5 ;  /* 0x0000000500077c82 */ /* 0x000fca0008000000 */
.L_x_10:
[----:B------:R-:W-:Y:S01]  /*0f70*/  USHF.R.U64 UR5, UR6, UR19, UR7 ;  /* 0x0000001306057299 */ /* 0x000fe20008001207 */
[----:B------:R-:W-:Y:S01]  /*0f80*/  IMAD.MOV.U32 R0, RZ, RZ, 0x1 ;  /* 0x00000001ff007424 */ /* 0x000fe200078e00ff */
[----:B------:R-:W-:Y:S02]  /*0f90*/  USHF.L.U32 UR4, UR21, UR18, URZ ;  /* 0x0000001215047299 */ /* 0x000fe4000800063f */
[----:B------:R-:W-:Y:S02]  /*0fa0*/  ULOP3.LUT UR13, UR22, UR13, URZ, 0xc0, !UPT ;  /* 0x0000000d160d7292 */ /* 0x000fe4000f8ec03f */
[----:B------:R-:W-:Y:S02]  /*0fb0*/  UIADD3 UR6, -UR5, URZ, URZ ;  /* 0x0000003f05067290 */ /* 0x000fe4000fffe13f */
[----:B------:R-:W-:Y:S02]  /*0fc0*/  UIMAD UR13, UR4, UR5, UR13 ;  /* 0x00000005040d72a4 */ /* 0x000fe4000f8e020d */
[----:B------:R-:W-:-:S02]  /*0fd0*/  ULOP3.LUT UR15, UR16, UR15, URZ, 0xc0, !UPT ;  /* 0x0000000f100f7292 */ /* 0x000fc4000f8ec03f */
[----:B------:R-:W-:Y:S01]  /*0fe0*/  UIMAD UR4, UR6, UR20, UR23 ;  /* 0x00000014060472a4 */ /* 0x000fe2000f8e0217 */
[----:B------:R-:W-:Y:S01]  /*0ff0*/  ULDC UR5, c[0x0][0x610] ;  /* 0x0001840000057ab9 */ /* 0x000fe20000000800 */
[----:B------:R-:W-:Y:S02]  /*1000*/  UISETP.NE.AND UP0, UPT, UR46, URZ, UPT ;  /* 0x0000003f2e00728c */ /* 0x000fe4000bf05270 */
[----:B------:R-:W-:Y:S02]  /*1010*/  UIMAD UR12, UR13, UR5, UR12 ;  /* 0x000000050d0c72a4 */ /* 0x000fe4000f8e020c */
[----:B------:R-:W-:-:S04]  /*1020*/  UIMAD UR4, UR4, UR17, UR15 ;  /* 0x00000011040472a4 */ /* 0x000fc8000f8e020f */
[----:B------:R-:W-:Y:S02]  /*1030*/  USEL UR42, UR4, UR12, !UP0 ;  /* 0x0000000c042a7287 */ /* 0x000fe4000c000000 */
[----:B------:R-:W-:-:S12]  /*1040*/  USEL UR41, UR12, UR4, !UP0 ;  /* 0x000000040c297287 */ /* 0x000fd8000c000000 */
.L_x_8:
[----:B------:R-:W-:-:S08]  /*1050*/  NOP ;  /* 0x0000000000007918 */ /* 0x000fd00000000000 */
[----:B------:R-:W1:Y:S02]  /*1060*/  USETMAXREG.TRY_ALLOC.CTAPOOL UP0, 0xf0 ;  /* 0x000000f0000079c8 */ /* 0x000e640008000600 */
[----:B-1----:R-:W-:-:S13]  /*1070*/  PLOP3.LUT P0, PT, PT, PT, UP0, 0x80, 0x0 ;  /* 0x000000000000781c */ /* 0x002fda0003f0f008 */
[----:B------:R-:W-:Y:S05]  /*1080*/  @!P0 BRA `(.L_x_8) ;  /* 0xfffffffc00f08947 */ /* 0x000fea000383ffff */
[----:B------:R-:W-:Y:S01]  /*1090*/  ULDC.64 UR4, c[0x0][0x598] ;  /* 0x0001660000047ab9 */ /* 0x000fe20000000a00 */
[----:B------:R-:W-:Y:S01]  /*10a0*/  ULDC.64 UR36, c[0x0][0x208] ;  /* 0x0000820000247ab9 */ /* 0x000fe20000000a00 */
[----:B------:R-:W-:-:S04]  /*10b0*/  ISETP.NE.U32.AND P0, PT, RZ, UR4, PT ;  /* 0x00000004ff007c0c */ /* 0x000fc8000bf05070 */
[----:B------:R-:W-:-:S13]  /*10c0*/  ISETP.NE.AND.EX P0, PT, RZ, UR5, PT, P0 ;  /* 0x00000005ff007c0c */ /* 0x000fda000bf05300 */
[----:B------:R-:W-:Y:S05]  /*10d0*/  @!P0 BRA `(.L_x_11) ;  /* 0x00000000001c8947 */ /* 0x000fea0003800000 */
[----:B------:R-:W1:Y:S02]  /*10e0*/  LDC.64 R2, c[0x0][0x598] ;  /* 0x00016600ff027b82 */ /* 0x000e640000000a00 */
[----:B-1----:R-:W2:Y:S02]  /*10f0*/  LDG.E.64 R2, desc[UR36][R2.64] ;  /* 0x0000002402027981 */ /* 0x002ea4000c1e1b00 */
[----:B--2---:R-:W-:-:S04]  /*1100*/  ISETP.NE.U32.AND P0, PT, R2, RZ, PT ;  /* 0x000000ff0200720c */ /* 0x004fc80003f05070 */
[----:B------:R-:W-:-:S13]  /*1110*/  ISETP.NE.AND.EX P0, PT, R3, RZ, PT, P0 ;  /* 0x000000ff0300720c */ /* 0x000fda0003f05300 */
[----:B------:R-:W-:Y:S05]  /*1120*/  @!P0 BRA `(.L_x_11) ;  /* 0x0000000000088947 */ /* 0x000fea0003800000 */
[----:B------:R1:W5:Y:S01]  /*1130*/  LD.E R17, desc[UR36][R2.64] ;  /* 0x0000002402117980 */ /* 0x000362000c101900 */
[----:B------:R-:W-:Y:S05]  /*1140*/  BRA `(.L_x_12) ;  /* 0x0000000000247947 */ /* 0x000fea0003800000 */
.L_x_11:
[----:B------:R-:W-:Y:S02]  /*1150*/  ULDC.64 UR4, c[0x0][0x588] ;  /* 0x0001620000047ab9 */ /* 0x000fe40000000a00 */
[----:B------:R-:W-:-:S04]  /*1160*/  ISETP.NE.U32.AND P0, PT, RZ, UR4, PT ;  /* 0x00000004ff007c0c */ /* 0x000fc8000bf05070 */
[----:B------:R-:W-:-:S13]  /*1170*/  ISETP.NE.AND.EX P0, PT, RZ, UR5, PT, P0 ;  /* 0x00000005ff007c0c */ /* 0x000fda000bf05300 */
[----:B------:R-:W-:Y:S05]  /*1180*/  @!P0 BRA `(.L_x_13) ;  /* 0x00000000000c8947 */ /* 0x000fea0003800000 */
[----:B------:R-:W1:Y:S02]  /*1190*/  LDC.64 R2, c[0x0][0x588] ;  /* 0x00016200ff027b82 */ /* 0x000e640000000a00 */
[----:B-1----:R2:W5:Y:S01]  /*11a0*/  LDG.E R17, desc[UR36][R2.64] ;  /* 0x0000002402117981 */ /* 0x002562000c1e1900 */
[----:B------:R-:W-:Y:S05]  /*11b0*/  BRA `(.L_x_12) ;  /* 0x0000000000087947 */ /* 0x000fea0003800000 */
.L_x_13:
[----:B------:R-:W-:Y:S02]  /*11c0*/  ULDC UR4, c[0x0][0x580] ;  /* 0x0001600000047ab9 */ /* 0x000fe40000000800 */
[----:B------:R-:W-:-:S07]  /*11d0*/  IMAD.U32 R17, RZ, RZ, UR4 ;  /* 0x00000004ff117e24 */ /* 0x000fce000f8e00ff */
.L_x_12:
[----:B------:R-:W-:Y:S02]  /*11e0*/  ULDC.64 UR4, c[0x0][0x5a0] ;  /* 0x0001680000047ab9 */ /* 0x000fe40000000a00 */
[----:B------:R-:W-:-:S04]  /*11f0*/  ISETP.NE.U32.AND P0, PT, RZ, UR4, PT ;  /* 0x00000004ff007c0c */ /* 0x000fc8000bf05070 */
[----:B------:R-:W-:-:S13]  /*1200*/  ISETP.NE.AND.EX P0, PT, RZ, UR5, PT, P0 ;  /* 0x00000005ff007c0c */ /* 0x000fda000bf05300 */
[----:B------:R-:W-:Y:S05]  /*1210*/  @!P0 BRA `(.L_x_14) ;  /* 0x00000000001c8947 */ /* 0x000fea0003800000 */
[----:B-12---:R-:W1:Y:S02]  /*1220*/  LDC.64 R2, c[0x0][0x5a0] ;  /* 0x00016800ff027b82 */ /* 0x006e640000000a00 */
[----:B-1----:R-:W2:Y:S02]  /*1230*/  LDG.E.64 R2, desc[UR36][R2.64] ;  /* 0x0000002402027981 */ /* 0x002ea4000c1e1b00 */
[----:B--2---:R-:W-:-:S04]  /*1240*/  ISETP.NE.U32.AND P0, PT, R2, RZ, PT ;  /* 0x000000ff0200720c */ /* 0x004fc80003f05070 */
[----:B------:R-:W-:-:S13]  /*1250*/  ISETP.NE.AND.EX P0, PT, R3, RZ, PT, P0 ;  /* 0x000000ff0300720c */ /* 0x000fda0003f05300 */
[----:B------:R-:W-:Y:S05]  /*1260*/  @!P0 BRA `(.L_x_14) ;  /* 0x0000000000088947 */ /* 0x000fea0003800000 */
[----:B------:R1:W5:Y:S01]  /*1270*/  LD.E R18, desc[UR36][R2.64] ;  /* 0x0000002402127980 */ /* 0x000362000c101900 */
[----:B------:R-:W-:Y:S05]  /*1280*/  BRA `(.L_x_15) ;  /* 0x0000000000247947 */ /* 0x000fea0003800000 */
.L_x_14:
[----:B------:R-:W-:Y:S02]  /*1290*/  ULDC.64 UR4, c[0x0][0x590] ;  /* 0x0001640000047ab9 */ /* 0x000fe40000000a00 */
[----:B------:R-:W-:-:S04]  /*12a0*/  ISETP.NE.U32.AND P0, PT, RZ, UR4, PT ;  /* 0x00000004ff007c0c */ /* 0x000fc8000bf05070 */
[----:B------:R-:W-:-:S13]  /*12b0*/  ISETP.NE.AND.EX P0, PT, RZ, UR5, PT, P0 ;  /* 0x00000005ff007c0c */ /* 0x000fda000bf05300 */
[----:B------:R-:W-:Y:S05]  /*12c0*/  @!P0 BRA `(.L_x_16) ;  /* 0x00000000000c8947 */ /* 0x000fea0003800000 */
[----:B-12---:R-:W1:Y:S02]  /*12d0*/  LDC.64 R2, c[0x0][0x590] ;  /* 0x00016400ff027b82 */ /* 0x006e640000000a00 */
[----:B-1----:R2:W5:Y:S01]  /*12e0*/  LDG.E R18, desc[UR36][R2.64] ;  /* 0x0000002402127981 */ /* 0x002562000c1e1900 */
[----:B------:R-:W-:Y:S05]  /*12f0*/  BRA `(.L_x_15) ;  /* 0x0000000000087947 */ /* 0x000fea0003800000 */
.L_x_16:
[----:B------:R-:W-:Y:S02]  /*1300*/  ULDC UR4, c[0x0][0x584] ;  /* 0x0001610000047ab9 */ /* 0x000fe40000000800 */
[----:B------:R-:W-:-:S07]  /*1310*/  MOV R18, UR4 ;  /* 0x0000000400127c02 */ /* 0x000fce0008000f00 */
.L_x_15:
[----:B------:R-:W-:-:S13]  /*1320*/  LOP3.LUT P0, RZ, R0, 0xff, RZ, 0xc0, !PT ;  /* 0x000000ff00ff7812 */ /* 0x000fda000780c0ff */
[----:B------:R-:W-:Y:S05]  /*1330*/  @!P0 EXIT ;  /* 0x000000000000894d */ /* 0x000fea0003800000 */
[----:B------:R-:W-:Y:S01]  /*1340*/  ULDC UR4, c[0x0][0x28c] ;  /* 0x0000a30000047ab9 */ /* 0x000fe20000000800 */
[----:B------:R-:W-:Y:S01]  /*1350*/  UMOV UR38, URZ ;  /* 0x0000003f00267c82 */ /* 0x000fe20008000000 */
[----:B------:R-:W-:Y:S01]  /*1360*/  UIADD3 UR4, UR4, 0x7f, URZ ;  /* 0x0000007f04047890 */ /* 0x000fe2000fffe03f */
[----:B------:R-:W-:-:S03]  /*1370*/  UMOV UR39, URZ ;  /* 0x0000003f00277c82 */ /* 0x000fc60008000000 */
[----:B------:R-:W-:-:S04]  /*1380*/  USHF.R.S32.HI UR5, URZ, 0x1f, UR4 ;  /* 0x0000001f3f057899 */ /* 0x000fc80008011404 */
[----:B------:R-:W-:-:S04]  /*1390*/  ULEA.HI UR5, UR5, UR4, URZ, 0x7 ;  /* 0x0000000405057291 */ /* 0x000fc8000f8f383f */
[----:B------:R-:W-:-:S12]  /*13a0*/  USHF.R.S32.HI UR44, URZ, 0x7, UR5 ;  /* 0x000000073f2c7899 */ /* 0x000fd80008011405 */
.L_x_552:
[----:B------:R-:W3:Y:S01]  /*13b0*/  S2R R0, SR_TID.X ;  /* 0x0000000000007919 */ /* 0x000ee20000002100 */
[----:B----4-:R-:W4:Y:S01]  /*13c0*/  S2UR UR7, SR_CgaCtaId ;  /* 0x00000000000779c3 */ /* 0x010f220000008800 */
[----:B------:R-:W-:Y:S02]  /*13d0*/  UMOV UR6, 0x400 ;  /* 0x0000040000067882 */ /* 0x000fe40000000000 */
[----:B----4-:R-:W-:Y:S01]  /*13e0*/  ULEA UR6, UR7, UR6, 0x18 ;  /* 0x0000000607067291 */ /* 0x010fe2000f8ec03f */
[----:B---3--:R-:W-:-:S04]  /*13f0*/  LOP3.LUT R0, R0, 0x80, RZ, 0xc0, !PT ;  /* 0x0000008000007812 */ /* 0x008fc800078ec0ff */
[----:B------:R-:W-:-:S06]  /*1400*/  SHF.R.U32.HI R0, RZ, 0x7, R0 ;  /* 0x00000007ff007819 */ /* 0x000fcc0000011600 */
[----:B------:R-:W3:Y:S02]  /*1410*/  SHFL.IDX PT, R0, R0, RZ, 0x1f ;  /* 0x00001fff00007589 */ /* 0x000ee400000e0000 */
[----:B---3--:R-:W-:-:S13]  /*1420*/  R2UR UR4, R0 ;  /* 0x00000000000472ca */ /* 0x008fda00000e0000 */
[----:B------:R-:W-:-:S04]  /*1430*/  ULEA.HI UR5, UR4, UR4, URZ, 0x1 ;  /* 0x0000000404057291 */ /* 0x000fc8000f8f083f */
[----:B------:R-:W-:-:S04]  /*1440*/  ULOP3.LUT UR5, UR5, 0x7fffe, URZ, 0xc0, !UPT ;  /* 0x0007fffe05057892 */ /* 0x000fc8000f8ec03f */
[----:B------:R-:W-:-:S03]  /*1450*/  UIADD3 UR5, UR4, -UR5, URZ ;  /* 0x8000000504057290 */ /* 0x000fc6000fffe03f */
[----:B------:R-:W-:Y:S01]  /*1460*/  ULDC UR4, c[0x0][0x28c] ;  /* 0x0000a30000047ab9 */ /* 0x000fe20000000800 */
[----:B------:R-:W-:Y:S01]  /*1470*/  ULEA UR5, UR5, UR6, 0xd ;  /* 0x0000000605057291 */ /* 0x000fe2000f8e683f */
[----:B------:R-:W-:-:S03]  /*1480*/  ISETP.LT.AND P0, PT, RZ, UR4, PT ;  /* 0x00000004ff007c0c */ /* 0x000fc6000bf01270 */
[----:B------:R-:W-:-:S04]  /*1490*/  UIADD3 UR5, UR5, 0x100, URZ ;  /* 0x0000010005057890 */ /* 0x000fc8000fffe03f */
[----:B------:R-:W-:-:S04]  /*14a0*/  USHF.R.U32.HI UR5, URZ, 0x4, UR5 ;  /* 0x000000043f057899 */ /* 0x000fc80008011605 */
[----:B------:R-:W-:-:S04]  /*14b0*/  ULOP3.LUT UR5, UR5, 0x3fff, URZ, 0xc0, !UPT ;  /* 0x00003fff05057892 */ /* 0x000fc8000f8ec03f */
[----:B------:R-:W-:Y:S01]  /*14c0*/  ULOP3.LUT UR45, UR5, 0x10000, URZ, 0xfc, !UPT ;  /* 0x00010000052d7892 */ /* 0x000fe2000f8efc3f */
[----:B0-2---:R-:W-:Y:S11]  /*14d0*/  @P0 BRA `(.L_x_17) ;  /* 0x0000000000400947 */ /* 0x005ff60003800000 */
[----:B------:R-:W-:Y:S01]  /*14e0*/  MOV R0, 0x0 ;  /* 0x0000000000007802 */ /* 0x000fe20000000f00 */
[----:B------:R-:W-:Y:S01]  /*14f0*/  ULDC.64 UR4, c[0x4][0x68] ;  /* 0x01001a0000047ab9 */ /* 0x000fe20000000a00 */
[----:B------:R-:W-:Y:S01]  /*1500*/  ULDC.64 UR6, c[0x4][0x8] ;  /* 0x0100020000067ab9 */ /* 0x000fe20000000a00 */
[----:B------:R-:W-:Y:S01]  /*1510*/  IMAD.U32 R4, RZ, RZ, UR4 ;  /* 0x00000004ff047e24 */ /* 0x000fe2000f8e00ff */
[----:B-12---:R1:W2:Y:S01]  /*1520*/  LDC.64 R2, c[0x4][R0] ;  /* 0x0100000000027b82 */ /* 0x0062a20000000a00 */
[----:B------:R-:W-:Y:S01]  /*1530*/  IMAD.U32 R5, RZ, RZ, UR5 ;  /* 0x00000005ff057e24 */ /* 0x000fe2000f8e00ff */
[----:B------:R-:W-:Y:S01]  /*1540*/  ULDC.64 UR4, c[0x4][0x70] ;  /* 0x01001c0000047ab9 */ /* 0x000fe20000000a00 */
[----:B------:R-:W-:Y:S01]  /*1550*/  IMAD.U32 R10, RZ, RZ, UR6 ;  /* 0x00000006ff0a7e24 */ /* 0x000fe2000f8e00ff */
[----:B0-----:R-:W-:Y:S01]  /*1560*/  MOV R6, UR4 ;  /* 0x0000000400067c02 */ /* 0x001fe20008000f00 */
[----:B------:R-:W-:Y:S01]  /*1570*/  IMAD.U32 R7, RZ, RZ, UR5 ;  /* 0x00000005ff077e24 */ /* 0x000fe2000f8e00ff */
[----:B------:R-:W-:Y:S01]  /*1580*/  MOV R11, UR7 ;  /* 0x00000007000b7c02 */ /* 0x000fe20008000f00 */
[----:B------:R-:W-:Y:S01]  /*1590*/  IMAD.MOV.U32 R8, RZ, RZ, 0x1e1 ;  /* 0x000001e1ff087424 */ /* 0x000fe200078e00ff */
[----:B------:R-:W-:Y:S01]  /*15a0*/  MOV R13, RZ ;  /* 0x000000ff000d7202 */ /* 0x000fe20000000f00 */
[----:B-1----:R-:W-:-:S07]  /*15b0*/  IMAD.MOV.U32 R12, RZ, RZ, 0x1 ;  /* 0x00000001ff0c7424 */ /* 0x002fce00078e00ff */
[----:B------:R-:W-:-:S07]  /*15c0*/  LEPC R20, `(.L_x_17) ;  /* 0x000000001014794e */ /* 0x000fce0000000000 */
[----:B--2--5:R-:W-:Y:S05]  /*15d0*/  CALL.ABS.NOINC R2 ;  /* 0x0000000002007343 */ /* 0x024fea0003c00000 */
.L_x_17:
[----:B------:R-:W-:-:S06]  /*15e0*/  ULOP3.LUT UR4, UR40, 0x1, URZ, 0xfc, !UPT ;  /* 0x0000000128047892 */ /* 0x000fcc000f8efc3f */
[----:B------:R-:W-:-:S05]  /*15f0*/  IMAD.U32 R0, RZ, RZ, UR4 ;  /* 0x00000004ff007e24 */ /* 0x000fca000f8e00ff */
[----:B------:R-:W-:-:S13]  /*1600*/  ISETP.NE.AND P0, PT, R0, 0x3, PT ;  /* 0x000000030000780c */ /* 0x000fda0003f05270 */
[----:B------:R-:W-:Y:S05]  /*1610*/  @!P0 BRA `(.L_x_18) ;  /* 0x0000000000048947 */ /* 0x000fea0003800000 */
[----:B------:R-:W-:Y:S01]  /*1620*/  BPT.TRAP 0x1 ;  /* 0x000000040000795c */ /* 0x000fe20000300000 */
.L_x_18:
[----:B------:R-:W3:Y:S01]  /*1630*/  S2UR UR5, SR_CgaCtaId ;  /* 0x00000000000579c3 */ /* 0x000ee20000008800 */
[----:B------:R-:W-:Y:S01]  /*1640*/  UMOV UR4, 0x400 ;  /* 0x0000040000047882 */ /* 0x000fe20000000000 */
[----:B-12---:R-:W-:Y:S01]  /*1650*/  IMAD.U32 R3, RZ, RZ, UR39 ;  /* 0x00000027ff037e24 */ /* 0x006fe2000f8e00ff */
[----:B------:R-:W-:-:S04]  /*1660*/  MOV R2, UR38 ;  /* 0x0000002600027c02 */ /* 0x000fc80008000f00 */
[----:B------:R-:W-:Y:S01]  /*1670*/  SHF.L.U32 R2, R2, 0x1f, RZ ;  /* 0x0000001f02027819 */ /* 0x000fe200000006ff */
[----:B---3--:R-:W-:-:S06]  /*1680*/  ULEA UR4, UR5, UR4, 0x18 ;  /* 0x0000000405047291 */ /* 0x008fcc000f8ec03f */
[----:B------:R-:W-:-:S04]  /*1690*/  IMAD.U32 R0, RZ, RZ, UR4 ;  /* 0x00000004ff007e24 */ /* 0x000fc8000f8e00ff */
[----:B------:R-:W-:-:S04]  /*16a0*/  IMAD R3, R3, 0x8, R0 ;  /* 0x0000000803037824 */ /* 0x000fc800078e0200 */
[----:B------:R1:W2:Y:S01]  /*16b0*/  SYNCS.PHASECHK.TRANS64.TRYWAIT P1, [R3+URZ], R2 ;  /* 0x00000002030075a7 */ /* 0x0002a2000802017f */
[----:B------:R-:W-:Y:S05]  /*16c0*/  @!P0 BRA `(.L_x_19) ;  /* 0x0000000000048947 */ /* 0x000fea0003800000 */
[----:B------:R-:W-:Y:S01]  /*16d0*/  BPT.TRAP 0x1 ;  /* 0x000000040000795c */ /* 0x000fe20000300000 */
.L_x_19:
[----:B--2---:R-:W-:Y:S05]  /*16e0*/  @P1 BRA `(.L_x_20) ;  /* 0x0000000000081947 */ /* 0x004fea0003800000 */
[----:B------:R-:W2:Y:S02]  /*16f0*/  SYNCS.PHASECHK.TRANS64.TRYWAIT P1, [R3+URZ], R2 ;  /* 0x00000002030075a7 */ /* 0x000ea4000802017f */
[----:B--2---:R-:W-:Y:S05]  /*1700*/  @!P1 BRA `(.L_x_21) ;  /* 0x0000017000189947 */ /* 0x004fea0003800000 */
.L_x_20:
[----:B------:R-:W-:-:S04]  /*1710*/  UISETP.LT.AND UP0, UPT, UR44, 0x1, UPT ;  /* 0x000000012c00788c */ /* 0x000fc8000bf01270 */
[----:B------:R-:W-:-:S06]  /*1720*/  USEL UR4, UR44, 0x1, UP0 ;  /* 0x000000012c047887 */ /* 0x000fcc0008000000 */
[----:B-12---:R-:W-:Y:S01]  /*1730*/  MOV R2, UR4 ;  /* 0x0000000400027c02 */ /* 0x006fe20008000f00 */
[----:B------:R-:W-:Y:S05]  /*1740*/  WARPSYNC.ALL ;  /* 0x0000000000007948 */ /* 0x000fea0003800000 */
[----:B------:R-:W-:-:S04]  /*1750*/  IADD3 R2, -R2, UR44, RZ ;  /* 0x0000002c02027c10 */ /* 0x000fc8000fffe1ff */
[----:B------:R-:W-:Y:S02]  /*1760*/  ISETP.GE.AND P1, PT, R2, 0x1, PT ;  /* 0x000000010200780c */ /* 0x000fe40003f26270 */
[----:B------:R-:W-:Y:S01]  /*1770*/  R2UR UR4, R0 ;  /* 0x00000000000472ca */ /* 0x000fe200000e0000 */
[----:B------:R-:W-:Y:S01]  /*1780*/  ULEA UR5, UR39, UR45, 0xb ;  /* 0x0000002d27057291 */ /* 0x000fe2000f8e583f */
[----:B------:R-:W-:Y:S01]  /*1790*/  WARPGROUP.ARRIVE ;  /* 0x00000000000079c5 */ /* 0x000fe20000000000 */
[----:B------:R-:W-:Y:S01]  /*17a0*/  UMOV UR9, 0x40000040 ;  /* 0x4000004000097882 */ /* 0x000fe20000000000 */
[----:B------:R-:W-:Y:S01]  /*17b0*/  UMOV UR11, 0x40000040 ;  /* 0x40000040000b7882 */ /* 0x000fe20000000000 */
[----:B------:R-:W-:Y:S03]  /*17c0*/  STL [R1+0x2cc], R19 ;  /* 0x0002cc1301007387 */ /* 0x000fe60000100800 */
[----:B------:R-:W-:Y:S01]  /*17d0*/  UMOV UR8, UR5 ;  /* 0x0000000500087c82 */ /* 0x000fe20008000000 */
[----:B-----5:R-:W-:Y:S04]  /*17e0*/  STL [R1+0x2c8], R18 ;  /* 0x0002c81201007387 */ /* 0x020fe80000100800 */
[----:B------:R-:W-:Y:S01]  /*17f0*/  UIADD3 UR4, UR4, 0x18100, URZ ;  /* 0x0001810004047890 */ /* 0x000fe2000fffe03f */
[----:B------:R1:W-:Y:S03]  /*1800*/  STL [R1+0x2c4], R17 ;  /* 0x0002c41101007387 */ /* 0x0003e60000100800 */
[----:B------:R-:W-:Y:S01]  /*1810*/  USHF.R.U32.HI UR4, URZ, 0x4, UR4 ;  /* 0x000000043f047899 */ /* 0x000fe20008011604 */
[----:B------:R-:W-:Y:S03]  /*1820*/  STL [R1+0x2c0], R16 ;  /* 0x0002c01001007387 */ /* 0x000fe60000100800 */
[----:B------:R-:W-:Y:S01]  /*1830*/  ULOP3.LUT UR4, UR4, 0x3fff, URZ, 0xc0, !UPT ;  /* 0x00003fff04047892 */ /* 0x000fe2000f8ec03f */
[----:B------:R2:W-:Y:S03]  /*1840*/  STL [R1+0x2bc], R2 ;  /* 0x0002bc0201007387 */ /* 0x0005e60000100800 */
[----:B------:R-:W-:Y:S01]  /*1850*/  ULOP3.LUT UR4, UR4, 0x10000, URZ, 0xfc, !UPT ;  /* 0x0001000004047892 */ /* 0x000fe2000f8efc3f */
[----:B------:R3:W-:Y:S03]  /*1860*/  STL [R1+0x2d0], R0 ;  /* 0x0002d00001007387 */ /* 0x0007e60000100800 */
[----:B------:R-:W-:-:S07]  /*1870*/  ULEA UR6, UR39, UR4, 0xb ;  /* 0x0000000427067291 */ /* 0x000fce000f8e583f */
[----:B------:R-:W-:Y:S02]  /*1880*/  UMOV UR10, UR6 ;  /* 0x00000006000a7c82 */ /* 0x000fe40008000000 */
[----:B------:R-:W-:Y:S01]  /*1890*/  IGMMA.64x256x32.S8.S8 R24, gdesc[UR8], RZ, !UPT, gsb0 ;  /* 0x06600000081879f1 */ /* 0x000fe2000c0410ff */
[----:B------:R-:W-:Y:S01]  /*18a0*/  UIADD3 UR8, UR5, 0x400, URZ ;  /* 0x0000040005087890 */ /* 0x000fe2000fffe03f */
[----:B------:R-:W-:Y:S01]  /*18b0*/  UMOV UR9, 0x40000040 ;  /* 0x4000004000097882 */ /* 0x000fe20000000000 */
[----:B------:R-:W-:Y:S02]  /*18c0*/  WARPGROUP.DEPBAR.LE gsb0, 0x0 ;  /* 0x00008000000079c5 */ /* 0x000fe40000010000 */
[----:B------:R-:W-:Y:S01]  /*18d0*/  STL.64 [R1], R24 ;  /* 0x0000001801007387 */ /* 0x000fe20000100a00 */
[----:B------:R-:W-:Y:S01]  /*18e0*/  IMAD.MOV.U32 R235, RZ, RZ, R46 ;  /* 0x000000ffffeb7224 */ /* 0x000fe200078e002e */
[----:B------:R-:W-:Y:S01]  /*18f0*/  MOV R233, R48 ;  /* 0x0000003000e97202 */ /* 0x000fe20000000f00 */
[----:B------:R-:W-:Y:S01]  /*1900*/  IMAD.MOV.U32 R234, RZ, RZ, R47 ;  /* 0x000000ffffea7224 */ /* 0x000fe200078e002f */
[----:B------:R-:W-:Y:S01]  /*1910*/  STL.64 [R1+0x8], R26 ;  /* 0x0000081a01007387 */ /* 0x000fe20000100a00 */
        /* <DEDUP_REMOVED lines=73> */
[----:B-1----:R-:W-:Y:S01]  /*1db0*/  MOV R17, R135 ;  /* 0x0000008700117202 */ /* 0x002fe20000000f00 */
        /* <DEDUP_REMOVED lines=9> */
[----:B--2---:R-:W-:Y:S01]  /*1e50*/  MOV R2, R150 ;  /* 0x0000009600027202 */ /* 0x004fe20000000f00 */
[----:B------:R-:W-:Y:S01]  /*1e60*/  IMAD.MOV.U32 R196, RZ, RZ, R112 ;  /* 0x000000ffffc47224 */ /* 0x000fe200078e0070 */
[----:B------:R1:W-:Y:S01]  /*1e70*/  STL.64 [R1+0x50], R44 ;  /* 0x0000502c01007387 */ /* 0x0003e20000100a00 */
[----:B------:R-:W-:-:S02]  /*1e80*/  IMAD.MOV.U32 R197, RZ, RZ, R113 ;  /* 0x000000ffffc57224 */ /* 0x000fc400078e0071 */
[----:B------:R-:W-:Y:S01]  /*1e90*/  IMAD.MOV.U32 R199, RZ, RZ, R115 ;  /* 0x000000ffffc77224 */ /* 0x000fe200078e0073 */
[----:B------:R-:W-:Y:S01]  /*1ea0*/  STL [R1+0x588], R155 ;  /* 0x0005889b01007387 */ /* 0x000fe20000100800 */
[----:B------:R-:W-:Y:S02]  /*1eb0*/  IMAD.MOV.U32 R200, RZ, RZ, R116 ;  /* 0x000000ffffc87224 */ /* 0x000fe400078e0074 */
[----:B------:R-:W-:Y:S02]  /*1ec0*/  IMAD.MOV.U32 R202, RZ, RZ, R118 ;  /* 0x000000ffffca7224 */ /* 0x000fe400078e0076 */
[----:B------:R-:W-:Y:S02]  /*1ed0*/  IMAD.MOV.U32 R203, RZ, RZ, R119 ;  /* 0x000000ffffcb7224 */ /* 0x000fe400078e0077 */
[----:B------:R-:W-:Y:S02]  /*1ee0*/  IMAD.MOV.U32 R205, RZ, RZ, R121 ;  /* 0x000000ffffcd7224 */ /* 0x000fe400078e0079 */
[----:B------:R-:W-:-:S02]  /*1ef0*/  IMAD.MOV.U32 R206, RZ, RZ, R122 ;  /* 0x000000ffffce7224 */ /* 0x000fc400078e007a */
[----:B------:R-:W-:Y:S02]  /*1f00*/  IMAD.MOV.U32 R208, RZ, RZ, R124 ;  /* 0x000000ffffd07224 */ /* 0x000fe400078e007c */
        /* <DEDUP_REMOVED lines=13> */
[----:B0-----:R-:W-:Y:S02]  /*1fe0*/  IMAD.MOV.U32 R7, RZ, RZ, R145 ;  /* 0x000000ffff077224 */ /* 0x001fe400078e0091 */
[----:B------:R-:W-:Y:S02]  /*1ff0*/  IMAD.MOV.U32 R6, RZ, RZ, R146 ;  /* 0x000000ffff067224 */ /* 0x000fe400078e0092 */
[----:B------:R-:W-:Y:S02]  /*2000*/  IMAD.MOV.U32 R4, RZ, RZ, R148 ;  /* 0x000000ffff047224 */ /* 0x000fe400078e0094 */
[----:B------:R-:W-:-:S02]  /*2010*/  IMAD.MOV.U32 R3, RZ, RZ, R149 ;  /* 0x000000ffff037224 */ /* 0x000fc400078e0095 */
[----:B---3--:R-:W-:Y:S02]  /*2020*/  IMAD.MOV.U32 R0, RZ, RZ, R151 ;  /* 0x000000ffff007224 */ /* 0x008fe400078e0097 */
[----:B-1----:R-:W-:-:S06]  /*2030*/  WARPGROUP.ARRIVE ;  /* 0x00000000000079c5 */ /* 0x002fcc0000000000 */
[----:B------:R-:W-:Y:S03]  /*2040*/  IGMMA.64x256x32.S8.S8 R24, gdesc[UR8], RZ, !UPT, gsb0 ;  /* 0x06600000081879f1 */ /* 0x000fe6000c0410ff */
[----:B------:R-:W-:Y:S02]  /*2050*/  WARPGROUP.DEPBAR.LE gsb0, 0x0 ;  /* 0x00008000000079c5 */ /* 0x000fe40000010000 */
[----:B------:R-:W-:Y:S04]  /*2060*/  STL.64 [R1+0x580], R150 ;  /* 0x0005809601007387 */ /* 0x000fe80000100a00 */
        /* <DEDUP_REMOVED lines=20> */
[----:B------:R0:W-:Y:S04]  /*21b0*/  STL.64 [R1+0x4d8], R108 ;  /* 0x0004d86c01007387 */ /* 0x0001e80000100a00 */
[----:B0-----:R-:W2:Y:S04]  /*21c0*/  LDL.LU R108, [R1] ;  /* 0x00000000016c7983 */ /* 0x001ea80000300800 */
[----:B------:R-:W2:Y:S04]  /*21d0*/  LDL.LU R109, [R1+0x4] ;  /* 0x00000400016d7983 */ /* 0x000ea80000300800 */
        /* <DEDUP_REMOVED lines=19> */
[----:B------:R-:W2:Y:S01]  /*2310*/  LDL.LU R129, [R1+0x54] ;  /* 0x0000540001817983 */ /* 0x000ea20000300800 */
        /* <DEDUP_REMOVED lines=31> */
[----:B------:R-:W-:Y:S01]  /*2510*/  UIADD3 UR8, UR5, 0x2, URZ ;  /* 0x0000000205087890 */ /* 0x000fe2000fffe03f */
[----:B------:R-:W-:Y:S01]  /*2520*/  IMAD.MOV.U32 R214, RZ, RZ, R22 ;  /* 0x000000ffffd67224 */ /* 0x000fe200078e0016 */
[----:B------:R-:W-:Y:S01]  /*2530*/  UIADD3 UR10, UR6, 0x2, URZ ;  /* 0x00000002060a7890 */ /* 0x000fe2000fffe03f */
[----:B------:R-:W-:Y:S01]  /*2540*/  IMAD.MOV.U32 R216, RZ, RZ, R20 ;  /* 0x000000ffffd87224 */ /* 0x000fe200078e0014 */
[----:B------:R-:W-:Y:S01]  /*2550*/  UMOV UR9, 0x40000040 ;  /* 0x4000004000097882 */ /* 0x000fe20000000000 */
[----:B------:R-:W-:Y:S01]  /*2560*/  IMAD.MOV.U32 R217, RZ, RZ, R19 ;  /* 0x000000ffffd97224 */ /* 0x000fe200078e0013 */
[----:B------:R-:W-:Y:S01]  /*2570*/  UMOV UR11, 0x40000040 ;  /* 0x40000040000b7882 */ /* 0x000fe20000000000 */
        /* <DEDUP_REMOVED lines=11> */
[----:B------:R-:W-:-:S06]  /*2630*/  IMAD.MOV.U32 R235, RZ, RZ, R0 ;  /* 0x000000ffffeb7224 */ /* 0x000fcc00078e0000 */
[----:B--2---:R-:W-:-:S06]  /*2640*/  WARPGROUP.ARRIVE ;  /* 0x00000000000079c5 */ /* 0x004fcc0000000000 */
[----:B------:R-:W-:Y:S03]  /*2650*/  IGMMA.64x256x32.S8.S8 R108, gdesc[UR8], R108, gsb0 ;  /* 0x06600000086c79f1 */ /* 0x000fe6000804106c */
[----:B------:R-:W-:Y:S02]  /*2660*/  WARPGROUP.DEPBAR.LE gsb0, 0x0 ;  /* 0x00008000000079c5 */ /* 0x000fe40000010000 */
[----:B------:R-:W-:Y:S04]  /*2670*/  STL.64 [R1], R108 ;  /* 0x0000006c01007387 */ /* 0x000fe80000100a00 */
        /* <DEDUP_REMOVED lines=63> */
[----:B0-----:R-:W2:Y:S04]  /*2a70*/  LDL.LU R155, [R1+0x588] ;  /* 0x00058800019b7983 */ /* 0x001ea80000300800 */
[----:B------:R-:W3:Y:S04]  /*2a80*/  LDL.LU.64 R150, [R1+0x580] ;  /* 0x0005800001967983 */ /* 0x000ee80000300a00 */
        /* <DEDUP_REMOVED lines=20> */
[----:B------:R-:W3:Y:S01]  /*2bd0*/  LDL.LU.64 R108, [R1+0x4d8] ;  /* 0x0004d800016c7983 */ /* 0x000ee20000300a00 */
[----:B------:R-:W-:Y:S01]  /*2be0*/  UIADD3 UR8, UR5, 0x402, URZ ;  /* 0x0000040205087890 */ /* 0x000fe2000fffe03f */
[----:B------:R-:W-:Y:S01]  /*2bf0*/  UMOV UR9, 0x40000040 ;  /* 0x4000004000097882 */ /* 0x000fe20000000000 */
[----:B---3--:R-:W-:-:S07]  /*2c00*/  WARPGROUP.ARRIVE ;  /* 0x00000000000079c5 */ /* 0x008fce0000000000 */
[----:B------:R-:W-:Y:S03]  /*2c10*/  IGMMA.64x256x32.S8.S8 R24, gdesc[UR8], R24, gsb0 ;  /* 0x06600000081879f1 */ /* 0x000fe60008041018 */
        /* <DEDUP_REMOVED lines=65> */
[----:B0-----:R-:W3:Y:S04]  /*3030*/  LDL.LU.64 R24, [R1] ;  /* 0x0000000001187983 */ /* 0x001ee80000300a00 */
        /* <DEDUP_REMOVED lines=63> */
[----:B------:R-:W-:-:S02]  /*3430*/  UIADD3 UR8, UR5, 0x4, URZ ;  /* 0x0000000405087890 */ /* 0x000fc4000fffe03f */
[----:B------:R-:W-:Y:S01]  /*3440*/  UIADD3 UR10, UR6, 0x4, URZ ;  /* 0x00000004060a7890 */ /* 0x000fe2000fffe03f */
[----:B------:R-:W-:Y:S01]  /*3450*/  UMOV UR9, 0x40000040 ;  /* 0x4000004000097882 */ /* 0x000fe20000000000 */
[----:B------:R-:W-:Y:S01]  /*3460*/  UMOV UR11, 0x40000040 ;  /* 0x40000040000b7882 */ /* 0x000fe20000000000 */
[----:B---3--:R-:W-:-:S06]  /*3470*/  WARPGROUP.ARRIVE ;  /* 0x00000000000079c5 */ /* 0x008fcc0000000000 */
[----:B------:R-:W-:Y:S03]  /*3480*/  IGMMA.64x256x32.S8.S8 R24, gdesc[UR8], R24, gsb0 ;  /* 0x06600000081879f1 */ /* 0x000fe60008041018 */
[----:B------:R-:W-:Y:S02]  /*3490*/  WARPGROUP.DEPBAR.LE gsb0, 0x0 ;  /* 0x00008000000079c5 */ /* 0x000fe40000010000 */
[----:B------:R-:W-:Y:S01]  /*34a0*/  STL.64 [R1], R24 ;  /* 0x0000001801007387 */ /* 0x000fe20000100a00 */
[----:B------:R-:W-:Y:S01]  /*34b0*/  IMAD.MOV.U32 R4, RZ, RZ, R150 ;  /* 0x000000ffff047224 */ /* 0x000fe200078e0096 */
[----:B------:R-:W-:Y:S01]  /*34c0*/  MOV R3, R151 ;  /* 0x0000009700037202 */ /* 0x000fe20000000f00 */
[----:B------:R-:W-:Y:S01]  /*34d0*/  IMAD.MOV.U32 R5, RZ, RZ, R149 ;  /* 0x000000ffff057224 */ /* 0x000fe200078e0095 */
[----:B------:R-:W-:Y:S01]  /*34e0*/  STL.64 [R1+0x8], R26 ;  /* 0x0000081a01007387 */ /* 0x000fe20000100a00 */
[----:B------:R-:W-:Y:S01]  /*34f0*/  MOV R6, R148 ;  /* 0x0000009400067202 */ /* 0x000fe20000000f00 */
[----:B------:R-:W-:Y:S01]  /*3500*/  IMAD.MOV.U32 R8, RZ, RZ, R146 ;  /* 0x000000ffff087224 */ /* 0x000fe200078e0092 */
[----:B------:R-:W-:Y:S01]  /*3510*/  MOV R9, R145 ;  /* 0x0000009100097202 */ /* 0x000fe20000000f00 */
        /* <DEDUP_REMOVED lines=32> */
[----:B------:R0:W-:Y:S01]  /*3720*/  STL.64 [R1+0x50], R44 ;  /* 0x0000502c01007387 */ /* 0x0001e20000100a00 */
[----:B------:R-:W-:Y:S01]  /*3730*/  IMAD.MOV.U32 R207, RZ, RZ, R123 ;  /* 0x000000ffffcf7224 */ /* 0x000fe200078e007b */
[----:B------:R-:W-:Y:S01]  /*3740*/  MOV R202, R118 ;  /* 0x0000007600ca7202 */ /* 0x000fe20000000f00 */
[----:B------:R-:W-:Y:S01]  /*3750*/  IMAD.MOV.U32 R204, RZ, RZ, R120 ;  /* 0x000000ffffcc7224 */ /* 0x000fe200078e0078 */
[----:B------:R-:W3:Y:S01]  /*3760*/  LDL.LU.64 R150, [R1+0x4d0] ;  /* 0x0004d00001967983 */ /* 0x000ee20000300a00 */
        /* <DEDUP_REMOVED lines=96> */
[----:B------:R-:W-:-:S03]  /*3d70*/  IMAD.MOV.U32 R19, RZ, RZ, R47 ;  /* 0x000000ffff137224 */ /* 0x000fc600078e002f */
        /* <DEDUP_REMOVED lines=28> */
[----:B0-----:R-:W3:Y:S04]  /*3f40*/  LDL.LU.64 R44, [R1+0x328] ;  /* 0x00032800012c7983 */ /* 0x001ee80000300a00 */
        /* <DEDUP_REMOVED lines=11> */
[----:B------:R-:W-:-:S02]  /*4000*/  UMOV UR9, 0x40000040 ;  /* 0x4000004000097882 */ /* 0x000fc40000000000 */
[----:B--2---:R-:W-:Y:S01]  /*4010*/  STL [R1+0x2b8], R155 ;  /* 0x0002b89b01007387 */ /* 0x004fe20000100800 */
[----:B---3--:R-:W-:-:S06]  /*4020*/  WARPGROUP.ARRIVE ;  /* 0x00000000000079c5 */ /* 0x008fcc0000000000 */
        /* <DEDUP_REMOVED lines=80> */
[----:B------:R-:W-:Y:S01]  /*4530*/  IMAD.MOV.U32 R221, RZ, RZ, R21 ;  /* 0x000000ffffdd7224 */ /* 0x000fe200078e0015 */
[----:B------:R0:W5:Y:S01]  /*4540*/  LDL.LU R0, [R1+0x2d0] ;  /* 0x0002d00001007983 */ /* 0x0001620000300800 */
[----:B------:R-:W-:-:S02]  /*4550*/  IMAD.MOV.U32 R223, RZ, RZ, R15 ;  /* 0x000000ffffdf7224 */ /* 0x000fc400078e000f */
[----:B------:R-:W-:Y:S01]  /*4560*/  IMAD.MOV.U32 R224, RZ, RZ, R14 ;  /* 0x000000ffffe07224 */ /* 0x000fe200078e000e */
[----:B------:R0:W5:Y:S01]  /*4570*/  LDL.LU R19, [R1+0x2cc] ;  /* 0x0002cc0001137983 */ /* 0x0001620000300800 */
[----:B------:R-:W-:Y:S02]  /*4580*/  IMAD.MOV.U32 R226, RZ, RZ, R12 ;  /* 0x000000ffffe27224 */ /* 0x000fe400078e000c */
[----:B------:R-:W-:Y:S01]  /*4590*/  IMAD.MOV.U32 R227, RZ, RZ, R11 ;  /* 0x000000ffffe37224 */ /* 0x000fe200078e000b */
[----:B------:R0:W5:Y:S01]  /*45a0*/  LDL.LU R18, [R1+0x2c8] ;  /* 0x0002c80001127983 */ /* 0x0001620000300800 */
[----:B------:R-:W-:Y:S02]  /*45b0*/  IMAD.MOV.U32 R229, RZ, RZ, R9 ;  /* 0x000000ffffe57224 */ /* 0x000fe400078e0009 */
[----:B------:R-:W-:Y:S01]  /*45c0*/  IMAD.MOV.U32 R230, RZ, RZ, R8 ;  /* 0x000000ffffe67224 */ /* 0x000fe200078e0008 */
[----:B------:R0:W5:Y:S01]  /*45d0*/  LDL.LU R17, [R1+0x2c4] ;  /* 0x0002c40001117983 */ /* 0x0001620000300800 */
[----:B------:R-:W-:-:S02]  /*45e0*/  IMAD.MOV.U32 R232, RZ, RZ, R6 ;  /* 0x000000ffffe87224 */ /* 0x000fc400078e0006 */
[----:B------:R-:W-:Y:S01]  /*45f0*/  IMAD.MOV.U32 R233, RZ, RZ, R5 ;  /* 0x000000ffffe97224 */ /* 0x000fe200078e0005 */
[----:B------:R0:W5:Y:S01]  /*4600*/  LDL.LU R16, [R1+0x2c0] ;  /* 0x0002c00001107983 */ /* 0x0001620000300800 */
[----:B------:R-:W-:-:S03]  /*4610*/  IMAD.MOV.U32 R235, RZ, RZ, R3 ;  /* 0x000000ffffeb7224 */ /* 0x000fc600078e0003 */
[----:B------:R0:W5:Y:S03]  /*4620*/  LDL.LU R2, [R1+0x2bc] ;  /* 0x0002bc0001027983 */ /* 0x0001660000300800 */
        /* <DEDUP_REMOVED lines=67> */
[----:B-1----:R0:W5:Y:S04]  /*4a60*/  LDL.LU R155, [R1+0x2b8] ;  /* 0x0002b800019b7983 */ /* 0x0021680000300800 */
[----:B------:R-:W2:Y:S04]  /*4a70*/  LDL.LU.64 R150, [R1+0x2b0] ;  /* 0x0002b00001967983 */ /* 0x000ea80000300a00 */
        /* <DEDUP_REMOVED lines=20> */
[----:B------:R-:W2:Y:S01]  /*4bc0*/  LDL.LU.64 R108, [R1+0x208] ;  /* 0x00020800016c7983 */ /* 0x000ea20000300a00 */
[----:B------:R-:W-:Y:S01]  /*4bd0*/  UIADD3 UR8, UR5, 0x406, URZ ;  /* 0x0000040605087890 */ /* 0x000fe2000fffe03f */
[----:B------:R-:W-:Y:S01]  /*4be0*/  UMOV UR9, 0x40000040 ;  /* 0x4000004000097882 */ /* 0x000fe20000000000 */
[----:B--2---:R-:W-:-:S07]  /*4bf0*/  WARPGROUP.ARRIVE ;  /* 0x00000000000079c5 */ /* 0x004fce0000000000 */
[----:B------:R-:W-:Y:S03]  /*4c00*/  IGMMA.64x256x32.S8.S8 R24, gdesc[UR8], R24, gsb0 ;  /* 0x06600000081879f1 */ /* 0x000fe60008041018 */
[----:B------:R-:W-:Y:S02]  /*4c10*/  WARPGROUP.DEPBAR.LE gsb0, 0x0 ;  /* 0x00008000000079c5 */ /* 0x000fe40000010000 */
[----:B0-----:R-:W-:Y:S05]  /*4c20*/  @!P1 BRA `(.L_x_22) ;  /* 0x0000004000d49947 */ /* 0x001fea0003800000 */
[----:B------:R-:W-:Y:S01]  /*4c30*/  UIADD3 UR6, UR39, 0x1, URZ ;  /* 0x0000000127067890 */ /* 0x000fe2000fffe03f */
[----:B-----5:R-:W-:Y:S01]  /*4c40*/  R2UR UR5, R2 ;  /* 0x00000000020572ca */ /* 0x020fe200000e0000 */
[----:B------:R-:W-:Y:S02]  /*4c50*/  UMOV UR12, UR39 ;  /* 0x00000027000c7c82 */ /* 0x000fe40008000000 */
[----:B------:R-:W-:-:S04]  /*4c60*/  UISETP.NE.AND UP0, UPT, UR6, 0x3, UPT ;  /* 0x000000030600788c */ /* 0x000fc8000bf05270 */
[----:B------:R-:W-:Y:S02]  /*4c70*/  USEL UR7, URZ, 0x1, UP0 ;  /* 0x000000013f077887 */ /* 0x000fe40008000000 */
[----:B------:R-:W-:Y:S02]  /*4c80*/  USEL UR6, UR6, URZ, UP0 ;  /* 0x0000003f06067287 */ /* 0x000fe40008000000 */
[----:B------:R-:W-:-:S12]  /*4c90*/  ULOP3.LUT UR7, UR38, UR7, URZ, 0x3c, !UPT ;  /* 0x0000000726077292 */ /* 0x000fd8000f8e3c3f */
.L_x_29:
[----:B------:R-:W-:Y:S05]  /*4ca0*/  @!P0 BRA `(.L_x_23) ;  /* 0x0000000000048947 */ /* 0x000fea0003800000 */
[----:B------:R-:W-:Y:S01]  /*4cb0*/  BPT.TRAP 0x1 ;  /* 0x000000040000795c */ /* 0x000fe20000300000 */
.L_x_23:
[----:B------:R-:W0:Y:S01]  /*4cc0*/  S2UR UR9, SR_CgaCtaId ;  /* 0x00000000000979c3 */ /* 0x000e220000008800 */
[----:B------:R-:W-:Y:S01]  /*4cd0*/  UMOV UR8, 0x400 ;  /* 0x0000040000087882 */ /* 0x000fe20000000000 */
[----:B------:R-:W-:Y:S01]  /*4ce0*/  IMAD.U32 R2, RZ, RZ, UR6 ;  /* 0x00000006ff027e24 */ /* 0x000fe2000f8e00ff */
[----:B------:R-:W-:-:S04]  /*4cf0*/  MOV R3, UR7 ;  /* 0x0000000700037c02 */ /* 0x000fc80008000f00 */
[----:B------:R-:W-:Y:S01]  /*4d00*/  SHF.L.U32 R3, R3, 0x1f, RZ ;  /* 0x0000001f03037819 */ /* 0x000fe200000006ff */
[----:B0-----:R-:W-:-:S06]  /*4d10*/  ULEA UR8, UR9, UR8, 0x18 ;  /* 0x0000000809087291 */ /* 0x001fcc000f8ec03f */
[----:B------:R-:W-:-:S04]  /*4d20*/  IMAD.U32 R0, RZ, RZ, UR8 ;  /* 0x00000008ff007e24 */ /* 0x000fc8000f8e00ff */
[----:B------:R-:W-:-:S04]  /*4d30*/  IMAD R2, R2, 0x8, R0 ;  /* 0x0000000802027824 */ /* 0x000fc800078e0200 */
[----:B------:R0:W1:Y:S01]  /*4d40*/  SYNCS.PHASECHK.TRANS64.TRYWAIT P1, [R2+URZ], R3 ;  /* 0x00000003020075a7 */ /* 0x000062000802017f */
[----:B------:R-:W-:Y:S05]  /*4d50*/  @!P0 BRA `(.L_x_24) ;  /* 0x0000000000048947 */ /* 0x000fea0003800000 */
[----:B------:R-:W-:Y:S01]  /*4d60*/  BPT.TRAP 0x1 ;  /* 0x000000040000795c */ /* 0x000fe20000300000 */
.L_x_24:
[----:B-1----:R-:W-:Y:S05]  /*4d70*/  @P1 BRA `(.L_x_25) ;  /* 0x0000000000081947 */ /* 0x002fea0003800000 */
[----:B------:R-:W1:Y:S02]  /*4d80*/  SYNCS.PHASECHK.TRANS64.TRYWAIT P1, [R2+URZ], R3 ;  /* 0x00000003020075a7 */ /* 0x000e64000802017f */
[----:B-1----:R-:W-:Y:S05]  /*4d90*/  @!P1 BRA `(.L_x_26) ;  /* 0x0000013800889947 */ /* 0x002fea0003800000 */
.L_x_25:
        /* <DEDUP_REMOVED lines=64> */
[----:B--2---:R-:W2:Y:S04]  /*51a0*/  LDL.LU.64 R24, [R1] ;  /* 0x0000000001187983 */ /* 0x004ea80000300a00 */
        /* <DEDUP_REMOVED lines=63> */
[----:B------:R-:W-:-:S02]  /*55a0*/  ULEA UR13, UR6, UR45, 0xb ;  /* 0x0000002d060d7291 */ /* 0x000fc4000f8e583f */
[----:B------:R-:W-:Y:S01]  /*55b0*/  ULEA UR14, UR6, UR4, 0xb ;  /* 0x00000004060e7291 */ /* 0x000fe2000f8e583f */
[----:B------:R-:W-:Y:S01]  /*55c0*/  STL [R1+0x2cc], R19 ;  /* 0x0002cc1301007387 */ /* 0x000fe20000100800 */
[----:B------:R-:W-:Y:S01]  /*55d0*/  UMOV UR9, 0x40000040 ;  /* 0x4000004000097882 */ /* 0x000fe20000000000 */
[----:B------:R-:W-:Y:S02]  /*55e0*/  UMOV UR11, 0x40000040 ;  /* 0x40000040000b7882 */ /* 0x000fe40000000000 */
[----:B------:R-:W-:Y:S01]  /*55f0*/  UMOV UR8, UR13 ;  /* 0x0000000d00087c82 */ /* 0x000fe20008000000 */
[----:B------:R-:W-:Y:S01]  /*5600*/  STL [R1+0x2c8], R18 ;  /* 0x0002c81201007387 */ /* 0x000fe20000100800 */
[----:B------:R-:W-:-:S03]  /*5610*/  UMOV UR10, UR14 ;  /* 0x0000000e000a7c82 */ /* 0x000fc60008000000 */
[----:B------:R-:W-:Y:S04]  /*5620*/  STL [R1+0x2c4], R17 ;  /* 0x0002c41101007387 */ /* 0x000fe80000100800 */
[----:B------:R-:W-:Y:S04]  /*5630*/  STL [R1+0x2c0], R16 ;  /* 0x0002c01001007387 */ /* 0x000fe80000100800 */
[----:B------:R3:W-:Y:S01]  /*5640*/  STL [R1+0x2bc], R0 ;  /* 0x0002bc0001007387 */ /* 0x0007e20000100800 */
[----:B--2---:R-:W-:-:S06]  /*5650*/  WARPGROUP.ARRIVE ;  /* 0x00000000000079c5 */ /* 0x004fcc0000000000 */
[----:B------:R-:W-:Y:S03]  /*5660*/  IGMMA.64x256x32.S8.S8 R24, gdesc[UR8], R24, gsb0 ;  /* 0x06600000081879f1 */ /* 0x000fe60008041018 */
[----:B------:R-:W-:Y:S02]  /*5670*/  WARPGROUP.DEPBAR.LE gsb0, 0x0 ;  /* 0x00008000000079c5 */ /* 0x000fe40000010000 */
[----:B------:R-:W-:Y:S01]  /*5680*/  STL.64 [R1], R24 ;  /* 0x0000001801007387 */ /* 0x000fe20000100a00 */
[----:B01----:R-:W-:Y:S01]  /*5690*/  IMAD.MOV.U32 R2, RZ, RZ, R150 ;  /* 0x000000ffff027224 */ /* 0x003fe200078e0096 */
[----:B---3--:R-:W-:Y:S01]  /*56a0*/  MOV R0, R151 ;  /* 0x0000009700007202 */ /* 0x008fe20000000f00 */
        /* <DEDUP_REMOVED lines=41> */
[----:B------:R-:W2:Y:S01]  /*5940*/  LDL.LU.64 R150, [R1+0x780] ;  /* 0x0007800001967983 */ /* 0x000ea20000300a00 */
        /* <DEDUP_REMOVED lines=96> */
[----:B------:R-:W-:-:S03]  /*5f50*/  IMAD.MOV.U32 R234, RZ, RZ, R47 ;  /* 0x000000ffffea7224 */ /* 0x000fc600078e002f */
        /* <DEDUP_REMOVED lines=28> */
[----:B0-----:R-:W2:Y:S04]  /*6120*/  LDL.LU.64 R44, [R1+0x5d8] ;  /* 0x0005d800012c7983 */ /* 0x001ea80000300a00 */
        /* <DEDUP_REMOVED lines=11> */
[----:B------:R-:W-:-:S02]  /*61e0*/  UMOV UR9, 0x40000040 ;  /* 0x4000004000097882 */ /* 0x000fc40000000000 */
[----:B------:R-:W-:Y:S01]  /*61f0*/  STL [R1+0x580], R155 ;  /* 0x0005809b01007387 */ /* 0x000fe20000100800 */
[----:B--2---:R-:W-:-:S06]  /*6200*/  WARPGROUP.ARRIVE ;  /* 0x00000000000079c5 */ /* 0x004fcc0000000000 */
        /* <DEDUP_REMOVED lines=74> */
[----:B------:R-:W-:-:S02]  /*66b0*/  IMAD.MOV.U32 R151, RZ, RZ, R214 ;  /* 0x000000ffff977224 */ /* 0x000fc400078e00d6 */
[----:B------:R-:W-:Y:S01]  /*66c0*/  IMAD.MOV.U32 R155, RZ, RZ, R213 ;  /* 0x000000ffff9b7224 */ /* 0x000fe200078e00d5 */
[----:B------:R-:W-:Y:S01]  /*66d0*/  MOV R213, R23 ;  /* 0x0000001700d57202 */ /* 0x000fe20000000f00 */
        /* <DEDUP_REMOVED lines=14> */
[----:B------:R-:W-:Y:S01]  /*67c0*/  IMAD.MOV.U32 R235, RZ, RZ, R0 ;  /* 0x000000ffffeb7224 */ /* 0x000fe200078e0000 */
[----:B------:R-:W-:Y:S02]  /*67d0*/  UIADD3 UR8, UR13, 0x2, URZ ;  /* 0x000000020d087890 */ /* 0x000fe4000fffe03f */
[----:B------:R-:W-:Y:S01]  /*67e0*/  UIADD3 UR10, UR14, 0x2, URZ ;  /* 0x000000020e0a7890 */ /* 0x000fe2000fffe03f */
[----:B------:R-:W-:Y:S01]  /*67f0*/  UMOV UR9, 0x40000040 ;  /* 0x4000004000097882 */ /* 0x000fe20000000000 */
[----:B------:R-:W-:Y:S01]  /*6800*/  UMOV UR11, 0x40000040 ;  /* 0x40000040000b7882 */ /* 0x000fe20000000000 */
        /* <DEDUP_REMOVED lines=236> */
[----:B------:R-:W-:Y:S01]  /*76d0*/  STL.64 [R1+0x30], R36 ;  /* 0x0000302401007387 */ /* 0x000fe20000100a00 */
[----:B------:R-:W-:-:S03]  /*76e0*/  IMAD.MOV.U32 R3, RZ, RZ, R150 ;  /* 0x000000ffff037224 */ /* 0x000fc600078e0096 */
[----:B------:R-:W-:Y:S01]  /*76f0*/  STL.64 [R1+0x38], R38 ;  /* 0x0000382601007387 */ /* 0x000fe20000100a00 */
[----:B------:R-:W-:-:S03]  /*7700*/  IMAD.MOV.U32 R2, RZ, RZ, R151 ;  /* 0x000000ffff027224 */ /* 0x000fc600078e0097 */
[----:B------:R-:W-:Y:S01]  /*7710*/  STL.64 [R1+0x40], R40 ;  /* 0x0000402801007387 */ /* 0x000fe20000100a00 */
[----:B------:R-:W-:Y:S01]  /*7720*/  IMAD.MOV.U32 R5, RZ, RZ, R148 ;  /* 0x000000ffff057224 */ /* 0x000fe200078e0094 */
[----:B------:R-:W-:Y:S02]  /*7730*/  MOV R4, R149 ;  /* 0x0000009500047202 */ /* 0x000fe40000000f00 */
[----:B------:R-:W-:Y:S01]  /*7740*/  STL.64 [R1+0x48], R42 ;  /* 0x0000482a01007387 */ /* 0x000fe20000100a00 */
[----:B------:R-:W-:Y:S01]  /*7750*/  MOV R7, R146 ;  /* 0x0000009200077202 */ /* 0x000fe20000000f00 */
[----:B------:R-:W-:Y:S02]  /*7760*/  IMAD.MOV.U32 R6, RZ, RZ, R147 ;  /* 0x000000ffff067224 */ /* 0x000fe400078e0093 */
[----:B------:R0:W-:Y:S01]  /*7770*/  STL.64 [R1+0x50], R44 ;  /* 0x0000502c01007387 */ /* 0x0001e20000100a00 */
[----:B------:R-:W-:-:S03]  /*7780*/  IMAD.MOV.U32 R9, RZ, RZ, R144 ;  /* 0x000000ffff097224 */ /* 0x000fc600078e0090 */
[----:B------:R-:W3:Y:S01]  /*7790*/  LDL.LU.64 R150, [R1+0x4c8] ;  /* 0x0004c80001967983 */ /* 0x000ee20000300a00 */
[----:B------:R-:W-:Y:S01]  /*77a0*/  IMAD.MOV.U32 R8, RZ, RZ, R145 ;  /* 0x000000ffff087224 */ /* 0x000fe200078e0091 */
[----:B------:R-:W-:Y:S02]  /*77b0*/  MOV R10, R143 ;  /* 0x0000008f000a7202 */ /* 0x000fe40000000f00 */
[----:B------:R-:W3:Y:S01]  /*77c0*/  LDL.LU.64 R148, [R1+0x4c0] ;  /* 0x0004c00001947983 */ /* 0x000ee20000300a00 */
[----:B------:R-:W-:Y:S01]  /*77d0*/  IMAD.MOV.U32 R11, RZ, RZ, R142 ;  /* 0x000000ffff0b7224 */ /* 0x000fe200078e008e */
[----:B------:R-:W-:Y:S02]  /*77e0*/  MOV R13, R140 ;  /* 0x0000008c000d7202 */ /* 0x000fe40000000f00 */
[----:B------:R-:W3:Y:S01]  /*77f0*/  LDL.LU.64 R146, [R1+0x4b8] ;  /* 0x0004b80001927983 */ /* 0x000ee20000300a00 */
[----:B------:R-:W-:-:S03]  /*7800*/  IMAD.MOV.U32 R12, RZ, RZ, R141 ;  /* 0x000000ffff0c7224 */ /* 0x000fc600078e008d */
[----:B------:R-:W3:Y:S01]  /*7810*/  LDL.LU.64 R144, [R1+0x4b0] ;  /* 0x0004b00001907983 */ /* 0x000ee20000300a00 */
[----:B------:R-:W-:Y:S01]  /*7820*/  IMAD.MOV.U32 R15, RZ, RZ, R138 ;  /* 0x000000ffff0f7224 */ /* 0x000fe200078e008a */
[----:B------:R-:W-:Y:S01]  /*7830*/  MOV R20, R137 ;  /* 0x0000008900147202 */ /* 0x000fe20000000f00 */
[----:B------:R-:W-:Y:S01]  /*7840*/  IMAD.MOV.U32 R14, RZ, RZ, R139 ;  /* 0x000000ffff0e7224 */ /* 0x000fe200078e008b */
        /* <DEDUP_REMOVED lines=247> */
[----:B------:R0:W5:Y:S04]  /*87c0*/  LDL.LU R18, [R1+0x2c8] ;  /* 0x0002c80001127983 */ /* 0x0001680000300800 */
[----:B------:R0:W5:Y:S04]  /*87d0*/  LDL.LU R17, [R1+0x2c4] ;  /* 0x0002c40001117983 */ /* 0x0001680000300800 */
[----:B------:R0:W5:Y:S04]  /*87e0*/  LDL.LU R16, [R1+0x2c0] ;  /* 0x0002c00001107983 */ /* 0x0001680000300800 */
[----:B------:R0:W5:Y:S01]  /*87f0*/  LDL.LU R0, [R1+0x2bc] ;  /* 0x0002bc0001007983 */ /* 0x0001620000300800 */
        /* <DEDUP_REMOVED lines=96> */
[----:B------:R-:W-:Y:S01]  /*8e00*/  BPT.TRAP 0x1 ;  /* 0x000000040000795c */ /* 0x000fe20000300000 */
.L_x_27:
[----:B-----5:R-:W-:Y:S01]  /*8e10*/  ISETP.NE.AND P1, PT, R19, RZ, PT ;  /* 0x000000ff1300720c */ /* 0x020fe20003f25270 */
[----:B------:R-:W-:Y:S01]  /*8e20*/  IMAD.U32 R2, RZ, RZ, UR12 ;  /* 0x0000000cff027e24 */ /* 0x000fe2000f8e00ff */
[----:B------:R-:W-:-:S11]  /*8e30*/  UISETP.GT.U32.AND UP0, UPT, UR40, 0x1, UPT ;  /* 0x000000012800788c */ /* 0x000fd6000bf04070 */
[----:B------:R-:W-:-:S05]  /*8e40*/  @P1 LEA R2, R2, R0, 0x3 ;  /* 0x0000000002021211 */ /* 0x000fca00078e18ff */
[----:B------:R-:W-:-:S05]  /*8e50*/  @P1 VIADD R2, R2, 0x18 ;  /* 0x0000001802021836 */ /* 0x000fca0000000000 */
[----:B------:R-:W-:-:S04]  /*8e60*/  @P1 PRMT R2, R155, 0x654, R2 ;  /* 0x000006549b021816 */ /* 0x000fc80000000002 */
[----:B------:R0:W-:Y:S01]  /*8e70*/  @P1 SYNCS.ARRIVE.TRANS64.RED.A1T0 RZ, [R2+URZ], RZ ;  /* 0x000000ff02ff19a7 */ /* 0x0001e2000810043f */
[----:B------:R-:W-:-:S13]  /*8e80*/  PLOP3.LUT P1, PT, PT, PT, UP0, 0x80, 0x0 ;  /* 0x000000000000781c */ /* 0x000fda0003f2f008 */
[----:B0-----:R-:W-:Y:S05]  /*8e90*/  @P1 BRA `(.L_x_28) ;  /* 0x0000000000041947 */ /* 0x001fea0003800000 */
[----:B------:R-:W-:Y:S01]  /*8ea0*/  BPT.TRAP 0x1 ;  /* 0x000000040000795c */ /* 0x000fe20000300000 */
.L_x_28:
[----:B------:R-:W-:Y:S02]  /*8eb0*/  UISETP.GT.AND UP2, UPT, UR5, 0x1, UPT ;  /* 0x000000010500788c */ /* 0x000fe4000bf44270 */
[----:B------:R-:W-:Y:S02]  /*8ec0*/  UIADD3 UR6, UR6, 0x1, URZ ;  /* 0x0000000106067890 */ /* 0x000fe4000fffe03f */
[----:B------:R-:W-:Y:S02]  /*8ed0*/  UIADD3 UR12, UR12, 0x1, URZ ;  /* 0x000000010c0c7890 */ /* 0x000fe4000fffe03f */
[----:B------:R-:W-:Y:S01]  /*8ee0*/  PLOP3.LUT P1, PT, PT, PT, UP2, 0x80, 0x0 ;  /* 0x000000000000781c */ /* 0x000fe20003f2f028 */
[----:B------:R-:W-:Y:S02]  /*8ef0*/  UISETP.NE.AND UP0, UPT, UR6, 0x3, UPT ;  /* 0x000000030600788c */ /* 0x000fe4000bf05270 */
[----:B------:R-:W-:Y:S02]  /*8f00*/  UIADD3 UR8, UR5, -0x1, URZ ;  /* 0xffffffff05087890 */ /* 0x000fe4000fffe03f */
[----:B------:R-:W-:-:S02]  /*8f10*/  USEL UR5, URZ, 0x1, UP0 ;  /* 0x000000013f057887 */ /* 0x000fc40008000000 */
[----:B------:R-:W-:Y:S02]  /*8f20*/  UISETP.NE.AND UP1, UPT, UR12, 0x3, UPT ;  /* 0x000000030c00788c */ /* 0x000fe4000bf25270 */
[----:B------:R-:W-:Y:S02]  /*8f30*/  ULOP3.LUT UR7, UR7, UR5, URZ, 0x3c, !UPT ;  /* 0x0000000507077292 */ /* 0x000fe4000f8e3c3f */
[----:B------:R-:W-:Y:S02]  /*8f40*/  USEL UR6, UR6, URZ, UP0 ;  /* 0x0000003f06067287 */ /* 0x000fe40008000000 */
[----:B------:R-:W-:Y:S01]  /*8f50*/  USEL UR12, UR12, URZ, UP1 ;  /* 0x0000003f0c0c7287 */ /* 0x000fe20008800000 */
[----:B------:R-:W-:Y:S01]  /*8f60*/  UMOV UR5, UR8 ;  /* 0x0000000800057c82 */ /* 0x000fe20008000000 */
[----:B------:R-:W-:Y:S10]  /*8f70*/  @P1 BRA `(.L_x_29) ;  /* 0xffffffbc00481947 */ /* 0x000ff4000383ffff */
.L_x_22:
[----:B-----5:R-:W0:Y:S02]  /*8f80*/  LDC R2, c[0x0][0x28c] ;  /* 0x0000a300ff027b82 */ /* 0x020e240000000800 */
[----:B0-----:R-:W-:-:S13]  /*8f90*/  ISETP.GE.AND P1, PT, R2, 0x1, PT ;  /* 0x000000010200780c */ /* 0x001fda0003f26270 */
[----:B------:R-:W-:Y:S05]  /*8fa0*/  @!P1 BRA `(.L_x_30) ;  /* 0x0000000000549947 */ /* 0x000fea0003800000 */
[----:B------:R-:W-:Y:S05]  /*8fb0*/  @!P0 BRA `(.L_x_31) ;  /* 0x0000000000048947 */ /* 0x000fea0003800000 */
[----:B------:R-:W-:Y:S01]  /*8fc0*/  BPT.TRAP 0x1 ;  /* 0x000000040000795c */ /* 0x000fe20000300000 */
.L_x_31:
[----:B------:R-:W-:Y:S01]  /*8fd0*/  ISETP.NE.AND P0, PT, R19, RZ, PT ;  /* 0x000000ff1300720c */ /* 0x000fe20003f05270 */
[----:B------:R-:W-:-:S12]  /*8fe0*/  BSSY B0, `(.L_x_32) ;  /* 0x000000d000007945 */ /* 0x000fd80003800000 */
[----:B------:R-:W-:Y:S05]  /*8ff0*/  @!P0 BRA `(.L_x_33) ;  /* 0x00000000002c8947 */ /* 0x000fea0003800000 */
[----:B------:R-:W-:-:S04]  /*9000*/  UISETP.LT.AND UP0, UPT, UR44, 0x1, UPT ;  /* 0x000000012c00788c */ /* 0x000fc8000bf01270 */
[----:B------:R-:W-:-:S04]  /*9010*/  USEL UR6, UR44, 0x1, UP0 ;  /* 0x000000012c067887 */ /* 0x000fc80008000000 */
[----:B------:R-:W-:-:S04]  /*9020*/  UIADD3 UR6, UR39, UR44, -UR6 ;  /* 0x0000002c27067290 */ /* 0x000fc8000fffe806 */
[----:B------:R-:W-:-:S04]  /*9030*/  UIMAD.WIDE.U32 UR4, UR6, -0x55555555, URZ ;  /* 0xaaaaaaab060478a5 */ /* 0x000fc8000f8e003f */
[----:B------:R-:W-:-:S04]  /*9040*/  USHF.R.U32.HI UR4, URZ, 0x1, UR5 ;  /* 0x000000013f047899 */ /* 0x000fc80008011605 */
[----:B------:R-:W-:-:S06]  /*9050*/  UIMAD UR6, UR4, -0x3, UR6 ;  /* 0xfffffffd040678a4 */ /* 0x000fcc000f8e0206 */
[----:B------:R-:W-:-:S05]  /*9060*/  MOV R2, UR6 ;  /* 0x0000000600027c02 */ /* 0x000fca0008000f00 */
[----:B------:R-:W-:-:S05]  /*9070*/  IMAD R0, R2, 0x8, R0 ;  /* 0x0000000802007824 */ /* 0x000fca00078e0200 */
[----:B------:R-:W-:-:S04]  /*9080*/  IADD3 R0, R0, 0x18, RZ ;  /* 0x0000001800007810 */ /* 0x000fc80007ffe0ff */
[----:B------:R-:W-:-:S04]  /*9090*/  PRMT R0, R155, 0x654, R0 ;  /* 0x000006549b007816 */ /* 0x000fc80000000000 */
[----:B------:R0:W-:Y:S03]  /*90a0*/  SYNCS.ARRIVE.TRANS64.RED.A1T0 RZ, [R0+URZ], RZ ;  /* 0x000000ff00ff79a7 */ /* 0x0001e6000810043f */
.L_x_33:
[----:B------:R-:W-:Y:S05]  /*90b0*/  BSYNC B0 ;  /* 0x0000000000007941 */ /* 0x000fea0003800000 */
.L_x_32:
[----:B------:R-:W-:-:S06]  /*90c0*/  UISETP.GT.U32.AND UP0, UPT, UR40, 0x1, UPT ;  /* 0x000000012800788c */ /* 0x000fcc000bf04070 */
[----:B------:R-:W-:-:S13]  /*90d0*/  PLOP3.LUT P0, PT, PT, PT, UP0, 0x80, 0x0 ;  /* 0x000000000000781c */ /* 0x000fda0003f0f008 */
[----:B------:R-:W-:Y:S05]  /*90e0*/  @P0 BRA `(.L_x_30) ;  /* 0x0000000000040947 */ /* 0x000fea0003800000 */
[----:B------:R-:W-:Y:S01]  /*90f0*/  BPT.TRAP 0x1 ;  /* 0x000000040000795c */ /* 0x000fe20000300000 */
.L_x_30:
[----:B------:R-:W1:Y:S01]  /*9100*/  S2R R6, SR_TID.X ;  /* 0x0000000000067919 */ /* 0x000e620000002100 */
[----:B------:R-:W-:Y:S01]  /*9110*/  IMAD.MOV.U32 R13, RZ, RZ, 0x6540 ;  /* 0x00006540ff0d7424 */ /* 0x000fe200078e00ff */
[----:B------:R-:W-:Y:S02]  /*9120*/  UIMAD.WIDE UR8, UR41, 0x100, URZ ;  /* 0x00000100290878a5 */ /* 0x000fe4000f8e023f */
[----:B------:R-:W-:Y:S01]  /*9130*/  USHF.R.S32.HI UR10, URZ, 0x1f, UR43 ;  /* 0x0000001f3f0a7899 */ /* 0x000fe2000801142b */
[----:B------:R-:W-:Y:S01]  /*9140*/  ULDC.64 UR6, c[0x0][0x5d0] ;  /* 0x0001740000067ab9 */ /* 0x000fe20000000a00 */
[----:B------:R-:W-:Y:S02]  /*9150*/  USHF.L.U32 UR41, UR41, 0x8, URZ ;  /* 0x0000000829297899 */ /* 0x000fe4000800063f */
[----:B------:R-:W-:Y:S02]  /*9160*/  UIMAD UR4, UR10, UR6, URZ ;  /* 0x000000060a0472a4 */ /* 0x000fe4000f8e023f */
[----:B------:R-:W-:-:S02]  /*9170*/  UIADD3 UR39, UR44, UR39, URZ ;  /* 0x000000272c277290 */ /* 0x000fc4000fffe03f */
[----:B------:R-:W-:Y:S02]  /*9180*/  UIMAD UR4, UR43, UR7, UR4 ;  /* 0x000000072b0472a4 */ /* 0x000fe4000f8e0204 */
[----:B------:R-:W-:Y:S02]  /*9190*/  UISETP.GT.U32.AND UP1, UPT, UR39, 0x2, UPT ;  /* 0x000000022700788c */ /* 0x000fe4000bf24070 */
[----:B------:R-:W-:Y:S02]  /*91a0*/  UISETP.GE.U32.AND UP2, UPT, UR44, 0x3, UPT ;  /* 0x000000032c00788c */ /* 0x000fe4000bf46070 */
[----:B------:R-:W-:Y:S01]  /*91b0*/  UISETP.LT.U32.AND UP1, UPT, UR44, 0x3, UP1 ;  /* 0x000000032c00788c */ /* 0x000fe20008f21070 */
[--C-:B-1----:R-:W-:Y:S02]  /*91c0*/  SHF.R.U32.HI R2, RZ, 0x7, R6.reuse ;  /* 0x00000007ff027819 */ /* 0x102fe40000011606 */
[----:B------:R-:W-:Y:S02]  /*91d0*/  SHF.R.U32.HI R3, RZ, 0x2, R6 ;  /* 0x00000002ff037819 */ /* 0x000fe40000011606 */
[----:B------:R-:W-:-:S02]  /*91e0*/  LOP3.LUT R2, R2, 0x1, RZ, 0xc0, !PT ;  /* 0x0000000102027812 */ /* 0x000fc400078ec0ff */
[C---:B------:R-:W-:Y:S02]  /*91f0*/  SHF.L.U32 R12, R6.reuse, 0x1, RZ ;  /* 0x00000001060c7819 */ /* 0x040fe400000006ff */
[----:B------:R-:W-:Y:S01]  /*9200*/  LOP3.LUT R4, R6, 0x60, RZ, 0xc0, !PT ;  /* 0x0000006006047812 */ /* 0x000fe200078ec0ff */
[----:B------:R-:W-:Y:S01]  /*9210*/  IMAD.SHL.U32 R160, R2, 0x40, RZ ;  /* 0x0000004002a07824 */ /* 0x000fe200078e00ff */
[----:B------:R-:W-:Y:S02]  /*9220*/  LOP3.LUT R3, R3, 0x7, RZ, 0xc0, !PT ;  /* 0x0000000703037812 */ /* 0x000fe400078ec0ff */
[----:B------:R-:W-:Y:S02]  /*9230*/  LOP3.LUT R12, R12, 0x6, RZ, 0xc0, !PT ;  /* 0x000000060c0c7812 */ /* 0x000fe400078ec0ff */
[----:B------:R-:W-:Y:S02]  /*9240*/  SHF.R.U32.HI R4, RZ, 0x1, R4 ;  /* 0x00000001ff047819 */ /* 0x000fe40000011604 */
[----:B------:R-:W-:-:S02]  /*9250*/  LOP3.LUT R160, R160, 0x40, R3, 0xe2, !PT ;  /* 0x00000040a0a07812 */ /* 0x000fc400078ee203 */
[----:B------:R-:W-:Y:S01]  /*9260*/  PRMT R12, R12, R13, UR42 ;  /* 0x0000002a0c0c7e16 */ /* 0x000fe2000800000d */
[----:B------:R-:W-:Y:S01]  /*9270*/  USHF.L.U32 UR42, UR42, 0x8, URZ ;  /* 0x000000082a2a7899 */ /* 0x000fe2000800063f */
[----:B0-----:R-:W-:Y:S01]  /*9280*/  IADD3 R0, RZ, -R4, -R3 ;  /* 0x80000004ff007210 */ /* 0x001fe20007ffe803 */
[----:B------:R-:W-:Y:S01]  /*9290*/  IMAD.MOV.U32 R3, RZ, RZ, -0x2 ;  /* 0xfffffffeff037424 */ /* 0x000fe200078e00ff */
[----:B------:R-:W-:Y:S02]  /*92a0*/  LOP3.LUT R160, R160, UR8, R4, 0xfe, !PT ;  /* 0x00000008a0a07c12 */ /* 0x000fe4000f8efe04 */
[----:B------:R-:W-:Y:S01]  /*92b0*/  SHF.R.S32.HI R13, RZ, 0x1f, R12 ;  /* 0x0000001fff0d7819 */ /* 0x000fe2000001140c */
[----:B------:R-:W-:Y:S01]  /*92c0*/  IMAD R0, R2, -0x40, R0 ;  /* 0xffffffc002007824 */ /* 0x000fe200078e0200 */
[----:B------:R-:W-:Y:S01]  /*92d0*/  MOV R4, UR6 ;  /* 0x0000000600047c02 */ /* 0x000fe20008000f00 */
[----:B------:R-:W-:Y:S02]  /*92e0*/  ULDC UR6, c[0x0][0x284] ;  /* 0x0000a10000067ab9 */ /* 0x000fe40000000800 */
[----:B------:R-:W-:-:S02]  /*92f0*/  MOV R154, UR6 ;  /* 0x00000006009a7c02 */ /* 0x000fc40008000f00 */
[----:B------:R-:W-:Y:S02]  /*9300*/  IMAD.WIDE.U32 R4, R4, UR43, R12 ;  /* 0x0000002b04047c25 */ /* 0x000fe4000f8e000c */
[----:B------:R-:W-:Y:S02]  /*9310*/  IADD3 R154, R154, -UR41, R0 ;  /* 0x800000299a9a7c10 */ /* 0x000fe4000fffe000 */
[----:B------:R-:W-:Y:S01]  /*9320*/  VIADD R5, R5, UR4 ;  /* 0x0000000405057c36 */ /* 0x000fe20008000000 */
[----:B------:R-:W-:Y:S01]  /*9330*/  ULDC UR4, c[0x0][0x288] ;  /* 0x0000a20000047ab9 */ /* 0x000fe20000000800 */
[----:B------:R-:W-:Y:S01]  /*9340*/  LOP3.LUT R0, R6, 0x3, RZ, 0xc0, !PT ;  /* 0x0000000306007812 */ /* 0x000fe200078ec0ff */
[----:B------:R-:W-:-:S04]  /*9350*/  UISETP.GE.AND UP0, UPT, UR42, UR4, UPT ;  /* 0x000000042a00728c */ /* 0x000fc8000bf06270 */
[----:B------:R-:W-:Y:S01]  /*9360*/  UISETP.GE.OR UP0, UPT, UR41, UR6, UP0 ;  /* 0x000000062900728c */ /* 0x000fe20008706670 */
[----:B------:R-:W-:Y:S01]  /*9370*/  IMAD R0, R0, R3, UR4 ;  /* 0x0000000400007e24 */ /* 0x000fe2000f8e0203 */
[----:B------:R-:W-:Y:S02]  /*9380*/  UIMAD.WIDE.U32 UR4, UR39, -0x55555555, URZ ;  /* 0xaaaaaaab270478a5 */ /* 0x000fe4000f8e003f */
[----:B------:R-:W-:Y:S02]  /*9390*/  USEL UR6, URZ, 0x1, !UP1 ;  /* 0x000000013f067887 */ /* 0x000fe4000c800000 */
[----:B------:R-:W-:Y:S01]  /*93a0*/  PLOP3.LUT P0, PT, PT, PT, UP0, 0x80, 0x0 ;  /* 0x000000000000781c */ /* 0x000fe20003f0f008 */
[----:B------:R-:W-:Y:S01]  /*93b0*/  USHF.R.U32.HI UR4, URZ, 0x1, UR5 ;  /* 0x000000013f047899 */ /* 0x000fe20008011605 */
[----:B------:R-:W-:Y:S01]  /*93c0*/  IADD3 R0, R0, -UR42, RZ ;  /* 0x8000002a00007c10 */ /* 0x000fe2000fffe0ff */
[----:B------:R-:W-:Y:S02]  /*93d0*/  ULOP3.LUT UR38, UR38, UR6, URZ, 0x3c, !UPT ;  /* 0x0000000626267292 */ /* 0x000fe4000f8e3c3f */
[----:B------:R-:W-:-:S02]  /*93e0*/  UIMAD UR39, UR4, -0x3, UR39 ;  /* 0xfffffffd042778a4 */ /* 0x000fc4000f8e0227 */
[----:B------:R-:W-:Y:S01]  /*93f0*/  @UP2 ULOP3.LUT UR38, UR38, 0x1, UR4, 0x78, !UPT ;  /* 0x0000000126262892 */ /* 0x000fe2000f8e7804 */
[----:B------:R-:W-:-:S05]  /*9400*/  UMOV UR41, 0xffffffff ;  /* 0xffffffff00297882 */ /* 0x000fca0000000000 */
[----:B------:R-:W-:Y:S06]  /*9410*/  @P0 BRA `(.L_x_34) ;  /* 0x000000d000f80947 */ /* 0x000fec0003800000 */
[----:B------:R-:W0:Y:S01]  /*9420*/  LDC.64 R2, c[0x0][0x5c8] ;  /* 0x00017200ff027b82 */ /* 0x000e220000000a00 */
[----:B------:R-:W-:Y:S01]  /*9430*/  ULDC.64 UR4, c[0x0][0x5c0] ;  /* 0x0001700000047ab9 */ /* 0x000fe20000000a00 */
[----:B------:R-:W-:Y:S01]  /*9440*/  BSSY B0, `(.L_x_34) ;  /* 0x0000d3b000007945 */ /* 0x000fe20003800000 */
[C---:B0-----:R-:W-:Y:S01]  /*9450*/  IMAD R6, R2.reuse, UR9, RZ ;  /* 0x0000000902067c24 */ /* 0x041fe2000f8e02ff */
[----:B------:R-:W-:Y:S01]  /*9460*/  SHF.L.U32 R8, R2, 0x3, RZ ;  /* 0x0000000302087819 */ /* 0x000fe200000006ff */
[----:B------:R-:W-:Y:S01]  /*9470*/  IMAD.WIDE.U32 R4, R160, R2, R4 ;  /* 0x00000002a0047225 */ /* 0x000fe200078e0004 */
[----:B------:R-:W-:-:S03]  /*9480*/  SHF.L.U64.HI R9, R2, 0x3, R3 ;  /* 0x0000000302097819 */ /* 0x000fc60000010203 */
[----:B------:R-:W-:Y:S01]  /*9490*/  IMAD R6, R160, R3, R6 ;  /* 0x00000003a0067224 */ /* 0x000fe200078e0206 */
[----:B------:R-:W-:-:S03]  /*94a0*/  IADD3 R4, P0, R4, UR4, RZ ;  /* 0x0000000404047c10 */ /* 0x000fc6000ff1e0ff */
[----:B------:R-:W-:Y:S01]  /*94b0*/  IMAD.IADD R6, R5, 0x1, R6 ;  /* 0x0000000105067824 */ /* 0x000fe200078e0206 */
[----:B------:R-:W-:-:S04]  /*94c0*/  IADD3 R10, P1, R8, R4, RZ ;  /* 0x00000004080a7210 */ /* 0x000fc80007f3e0ff */
[----:B------:R-:W-:Y:S02]  /*94d0*/  IADD3.X R5, R6, UR5, RZ, P0, !PT ;  /* 0x0000000506057c10 */ /* 0x000fe400087fe4ff */
[----:B------:R-:W-:-:S03]  /*94e0*/  LEA R6, P0, R2, R4, 0x7 ;  /* 0x0000000402067211 */ /* 0x000fc600078038ff */
[----:B------:R-:W-:Y:S01]  /*94f0*/  IMAD.X R11, R9, 0x1, R5, P1 ;  /* 0x00000001090b7824 */ /* 0x000fe200008e0605 */
[----:B------:R-:W-:Y:S02]  /*9500*/  LEA.HI.X R7, R2, R5, R3, 0x7, P0 ;  /* 0x0000000502077211 */ /* 0x000fe400000f3c03 */
[----:B------:R-:W-:Y:S02]  /*9510*/  ISETP.NE.AND P0, PT, R18, RZ, PT ;  /* 0x000000ff1200720c */ /* 0x000fe40003f05270 */
[----:B------:R-:W-:-:S04]  /*9520*/  IADD3 R8, P2, R8, R6, RZ ;  /* 0x0000000608087210 */ /* 0x000fc80007f5e0ff */
[----:B------:R-:W-:-:S07]  /*9530*/  IADD3.X R9, R9, R7, RZ, P2, !PT ;  /* 0x0000000709097210 */ /* 0x000fce00017fe4ff */
[----:B------:R-:W-:Y:S05]  /*9540*/  @!P0 BRA `(.L_x_35) ;  /* 0x0000009800988947 */ /* 0x000fea0003800000 */
[----:B------:R-:W0:Y:S01]  /*9550*/  LDC.64 R20, c[0x0][0x5b0] ;  /* 0x00016c00ff147b82 */ /* 0x000e220000000a00 */
[----:B------:R-:W-:Y:S01]  /*9560*/  ULDC.64 UR6, c[0x0][0x5b8] ;  /* 0x00016e0000067ab9 */ /* 0x000fe20000000a00 */
[----:B------:R-:W-:Y:S01]  /*9570*/  ISETP.GE.AND P1, PT, R154, 0x1, PT ;  /* 0x000000019a00780c */ /* 0x000fe20003f26270 */
[----:B------:R-:W-:Y:S02]  /*9580*/  UIMAD UR4, UR10, UR6, URZ ;  /* 0x000000060a0472a4 */ /* 0x000fe4000f8e023f */
[----:B------:R-:W-:Y:S01]  /*9590*/  IMAD.U32 R156, RZ, RZ, UR6 ;  /* 0x00000006ff9c7e24 */ /* 0x000fe2000f8e00ff */
[----:B------:R-:W-:Y:S01]  /*95a0*/  BSSY B1, `(.L_x_36) ;  /* 0x000000e000017945 */ /* 0x000fe20003800000 */
[----:B------:R-:W-:Y:S01]  /*95b0*/  ISETP.LT.OR P2, PT, R0, 0x1, !P1 ;  /* 0x000000010000780c */ /* 0x000fe20004f41670 */
[----:B------:R-:W-:Y:S01]  /*95c0*/  UIMAD UR4, UR43, UR7, UR4 ;  /* 0x000000072b0472a4 */ /* 0x000fe2000f8e0204 */
[----:B------:R-:W1:Y:S01]  /*95d0*/  LDC.64 R22, c[0x0][0x5a8] ;  /* 0x00016a00ff167b82 */ /* 0x000e620000000a00 */
[----:B------:R-:W-:-:S04]  /*95e0*/  IMAD.WIDE.U32 R156, R156, UR43, R12 ;  /* 0x0000002b9c9c7c25 */ /* 0x000fc8000f8e000c */
[----:B------:R-:W-:Y:S01]  /*95f0*/  IMAD.MOV.U32 R152, RZ, RZ, R156 ;  /* 0x000000ffff987224 */ /* 0x000fe200078e009c */
[----:B------:R-:W-:Y:S01]  /*9600*/  IADD3 R153, R157, UR4, RZ ;  /* 0x000000049d997c10 */ /* 0x000fe2000fffe0ff */
[----:B0-----:R-:W-:Y:S02]  /*9610*/  IMAD R161, R20, UR9, RZ ;  /* 0x0000000914a17c24 */ /* 0x001fe4000f8e02ff */
[----:B------:R-:W-:-:S04]  /*9620*/  IMAD.WIDE.U32 R2, R160, R20, R152 ;  /* 0x00000014a0027225 */ /* 0x000fc800078e0098 */
[----:B------:R-:W-:Y:S01]  /*9630*/  IMAD R161, R160, R21, R161 ;  /* 0x00000015a0a17224 */ /* 0x000fe200078e02a1 */
[----:B-1----:R-:W-:-:S04]  /*9640*/  IADD3 R14, P0, R2, R22, RZ ;  /* 0x00000016020e7210 */ /* 0x002fc80007f1e0ff */
[----:B------:R-:W-:Y:S01]  /*9650*/  IADD3.X R15, R23, R3, R161, P0, !PT ;  /* 0x00000003170f7210 */ /* 0x000fe200007fe4a1 */
[----:B------:R-:W-:Y:S08]  /*9660*/  @P2 BRA `(.L_x_37) ;  /* 0x0000000000042947 */ /* 0x000ff00003800000 */
[----:B------:R0:W5:Y:S02]  /*9670*/  LDG.E.U8 R16, desc[UR36][R14.64] ;  /* 0x000000240e107981 */ /* 0x000164000c1e1100 */
.L_x_37:
[----:B------:R-:W-:Y:S05]  /*9680*/  BSYNC B1 ;  /* 0x0000000000017941 */ /* 0x000fea0003800000 */
.L_x_36:
[----:B------:R-:W2:Y:S01]  /*9690*/  LDL.LU R3, [R1] ;  /* 0x0000000001037983 */ /* 0x000ea20000300800 */
[----:B-----5:R-:W-:Y:S01]  /*96a0*/  LOP3.LUT R2, R16, 0xffff, RZ, 0xc0, !PT ;  /* 0x0000ffff10027812 */ /* 0x020fe200078ec0ff */
[----:B------:R-:W-:Y:S01]  /*96b0*/  BSSY B1, `(.L_x_38) ;  /* 0x000000a000017945 */ /* 0x000fe20003800000 */
[----:B------:R-:W-:Y:S02]  /*96c0*/  ISETP.LT.OR P0, PT, R0, 0x2, !P1 ;  /* 0x000000020000780c */ /* 0x000fe40004f01670 */
[----:B------:R-:W-:-:S05]  /*96d0*/  PRMT R2, R2, 0x8880, RZ ;  /* 0x0000888002027816 */ /* 0x000fca00000000ff */
[----:B------:R-:W-:-:S04]  /*96e0*/  IMAD R2, R2, R18, RZ ;  /* 0x0000001202027224 */ /* 0x000fc800078e02ff */
[----:B--2---:R-:W-:-:S05]  /*96f0*/  @!P2 IMAD R3, R3, R17, R2 ;  /* 0x000000110303a224 */ /* 0x004fca00078e0202 */
[----:B------:R1:W-:Y:S01]  /*9700*/  @!P2 STG.E.U8 desc[UR36][R4.64], R3 ;  /* 0x000000030400a986 */ /* 0x0003e2000c101124 */
[----:B------:R-:W-:Y:S05]  /*9710*/  @P0 BRA `(.L_x_39) ;  /* 0x00000000000c0947 */ /* 0x000fea0003800000 */
[----:B------:R-:W2:Y:S02]  /*9720*/  LDG.E.U8 R16, desc[UR36][R14.64+0x1] ;  /* 0x000001240e107981 */ /* 0x000ea4000c1e1100 */
[----:B--2---:R-:W-:-:S05]  /*9730*/  PRMT R2, R16, 0x8880, RZ ;  /* 0x0000888010027816 */ /* 0x004fca00000000ff */
[----:B------:R-:W-:-:S07]  /*9740*/  IMAD R2, R2, R18, RZ ;  /* 0x0000001202027224 */ /* 0x000fce00078e02ff */
.L_x_39:
[----:B------:R-:W-:Y:S05]  /*9750*/  BSYNC B1 ;  /* 0x0000000000017941 */ /* 0x000fea0003800000 */
.L_x_38:
[----:B-1----:R-:W2:Y:S01]  /*9760*/  LDL.LU R3, [R1+0x4] ;  /* 0x0000040001037983 */ /* 0x002ea20000300800 */
[C---:B------:R-:W-:Y:S01]  /*9770*/  SHF.L.U64.HI R159, R20.reuse, 0x3, R21 ;  /* 0x00000003149f7819 */ /* 0x040fe20000010215 */
[----:B------:R-:W-:Y:S01]  /*9780*/  BSSY B1, `(.L_x_40) ;  /* 0x000000e000017945 */ /* 0x000fe20003800000 */
[----:B------:R-:W-:-:S05]  /*9790*/  SHF.L.U32 R158, R20, 0x3, RZ ;  /* 0x00000003149e7819 */ /* 0x000fca00000006ff */
[----:B------:R-:W-:-:S04]  /*97a0*/  IMAD.WIDE.U32 R12, R160, R20, R158 ;  /* 0x00000014a00c7225 */ /* 0x000fc800078e009e */
[----:B------:R-:W-:Y:S01]  /*97b0*/  IMAD.IADD R161, R161, 0x1, R13 ;  /* 0x00000001a1a17824 */ /* 0x000fe200078e020d */
[----:B------:R-:W-:-:S04]  /*97c0*/  IADD3 R12, P2, P3, R156, R22, R12 ;  /* 0x000000169c0c7210 */ /* 0x000fc80007b5e00c */
[----:B------:R-:W-:Y:S01]  /*97d0*/  IADD3.X R13, R153, R23, R161, P2, P3 ;  /* 0x00000017990d7210 */ /* 0x000fe200017e64a1 */
[----:B--2---:R-:W-:-:S05]  /*97e0*/  @!P0 IMAD R3, R3, R17, R2 ;  /* 0x0000001103038224 */ /* 0x004fca00078e0202 */
[----:B------:R1:W-:Y:S01]  /*97f0*/  @!P0 STG.E.U8 desc[UR36][R4.64+0x1], R3 ;  /* 0x0000010304008986 */ /* 0x0003e2000c101124 */
[----:B------:R-:W-:-:S04]  /*9800*/  ISETP.GE.AND P0, PT, R154, 0x9, PT ;  /* 0x000000099a00780c */ /* 0x000fc80003f06270 */
[----:B------:R-:W-:-:S13]  /*9810*/  ISETP.LT.OR P4, PT, R0, 0x1, !P0 ;  /* 0x000000010000780c */ /* 0x000fda0004781670 */
[----:B-1----:R-:W-:Y:S05]  /*9820*/  @P4 BRA `(.L_x_41) ;  /* 0x00000000000c4947 */ /* 0x002fea0003800000 */
[----:B------:R-:W2:Y:S02]  /*9830*/  LDG.E.U8 R16, desc[UR36][R12.64] ;  /* 0x000000240c107981 */ /* 0x000ea4000c1e1100 */
[----:B--2---:R-:W-:-:S05]  /*9840*/  PRMT R2, R16, 0x8880, RZ ;  /* 0x0000888010027816 */ /* 0x004fca00000000ff */
[----:B------:R-:W-:-:S07]  /*9850*/  IMAD R2, R2, R18, RZ ;  /* 0x0000001202027224 */ /* 0x000fce00078e02ff */
.L_x_41:
[----:B------:R-:W-:Y:S05]  /*9860*/  BSYNC B1 ;  /* 0x0000000000017941 */ /* 0x000fea0003800000 */
.L_x_40:
[----:B------:R-:W2:Y:S01]  /*9870*/  LDL.LU R3, [R1+0x8] ;  /* 0x0000080001037983 */ /* 0x000ea20000300800 */
[----:B------:R-:W-:Y:S01]  /*9880*/  ISETP.LT.OR P2, PT, R0, 0x2, !P0 ;  /* 0x000000020000780c */ /* 0x000fe20004741670 */
[----:B------:R-:W-:Y:S01]  /*9890*/  BSSY B1, `(.L_x_42) ;  /* 0x0000007000017945 */ /* 0x000fe20003800000 */
[----:B--2---:R-:W-:-:S05]  /*98a0*/  @!P4 IMAD R3, R3, R17, R2 ;  /* 0x000000110303c224 */ /* 0x004fca00078e0202 */
[----:B------:R1:W-:Y:S06]  /*98b0*/  @!P4 STG.E.U8 desc[UR36][R10.64], R3 ;  /* 0x000000030a00c986 */ /* 0x0003ec000c101124 */
[----:B------:R-:W-:Y:S05]  /*98c0*/  @P2 BRA `(.L_x_43) ;  /* 0x00000000000c2947 */ /* 0x000fea0003800000 */
[----:B------:R-:W2:Y:S02]  /*98d0*/  LDG.E.U8 R16, desc[UR36][R12.64+0x1] ;  /* 0x000001240c107981 */ /* 0x000ea4000c1e1100 */
[----:B--2---:R-:W-:-:S05]  /*98e0*/  PRMT R2, R16, 0x8880, RZ ;  /* 0x0000888010027816 */ /* 0x004fca00000000ff */
[----:B------:R-:W-:-:S07]  /*98f0*/  IMAD R2, R2, R18, RZ ;  /* 0x0000001202027224 */ /* 0x000fce00078e02ff */
.L_x_43:
[----:B------:R-:W-:Y:S05]  /*9900*/  BSYNC B1 ;  /* 0x0000000000017941 */ /* 0x000fea0003800000 */
.L_x_42:
[----:B-1----:R-:W2:Y:S01]  /*9910*/  LDL.LU R3, [R1+0xc] ;  /* 0x00000c0001037983 */ /* 0x002ea20000300800 */
[----:B------:R-:W-:Y:S01]  /*9920*/  BSSY B1, `(.L_x_44) ;  /* 0x0000009000017945 */ /* 0x000fe20003800000 */
[----:B------:R-:W-:Y:S01]  /*9930*/  ISETP.LT.OR P3, PT, R0, 0xa, !P1 ;  /* 0x0000000a0000780c */ /* 0x000fe20004f61670 */
[----:B--2---:R-:W-:-:S05]  /*9940*/  @!P2 IMAD R3, R3, R17, R2 ;  /* 0x000000110303a224 */ /* 0x004fca00078e0202 */
[----:B------:R1:W-:Y:S01]  /*9950*/  @!P2 STG.E.U8 desc[UR36][R10.64+0x1], R3 ;  /* 0x000001030a00a986 */ /* 0x0003e2000c101124 */
[----:B------:R-:W-:-:S13]  /*9960*/  ISETP.LT.OR P2, PT, R0, 0x9, !P1 ;  /* 0x000000090000780c */ /* 0x000fda0004f41670 */
[----:B-1----:R-:W-:Y:S05]  /*9970*/  @P2 BRA `(.L_x_45) ;  /* 0x00000000000c2947 */ /* 0x002fea0003800000 */
[----:B------:R-:W2:Y:S02]  /*9980*/  LDG.E.U8 R16, desc[UR36][R14.64+0x8] ;  /* 0x000008240e107981 */ /* 0x000ea4000c1e1100 */
[----:B--2---:R-:W-:-:S05]  /*9990*/  PRMT R2, R16, 0x8880, RZ ;  /* 0x0000888010027816 */ /* 0x004fca00000000ff */
[----:B------:R-:W-:-:S07]  /*99a0*/  IMAD R2, R2, R18, RZ ;  /* 0x0000001202027224 */ /* 0x000fce00078e02ff */
.L_x_45:
[----:B------:R-:W-:Y:S05]  /*99b0*/  BSYNC B1 ;  /* 0x0000000000017941 */ /* 0x000fea0003800000 */
.L_x_44:
[----:B------:R-:W2:Y:S01]  /*99c0*/  LDL.LU R3, [R1+0x10] ;  /* 0x0000100001037983 */ /* 0x000ea20000300800 */
[----:B------:R-:W-:Y:S01]  /*99d0*/  BSSY B1, `(.L_x_46) ;  /* 0x0000007000017945 */ /* 0x000fe20003800000 */
[----:B--2---:R-:W-:-:S05]  /*99e0*/  @!P2 IMAD R3, R3, R17, R2 ;  /* 0x000000110303a224 */ /* 0x004fca00078e0202 */
[----:B------:R1:W-:Y:S01]  /*99f0*/  @!P2 STG.E.U8 desc[UR36][R4.64+0x8], R3 ;  /* 0x000008030400a986 */ /* 0x0003e2000c101124 */
[----:B------:R-:W-:Y:S05]  /*9a00*/  @P3 BRA `(.L_x_47) ;  /* 0x00000000000c3947 */ /* 0x000fea0003800000 */
[----:B------:R-:W2:Y:S02]  /*9a10*/  LDG.E.U8 R16, desc[UR36][R14.64+0x9] ;  /* 0x000009240e107981 */ /* 0x000ea4000c1e1100 */
[----:B--2---:R-:W-:-:S05]  /*9a20*/  PRMT R2, R16, 0x8880, RZ ;  /* 0x0000888010027816 */ /* 0x004fca00000000ff */
[----:B------:R-:W-:-:S07]  /*9a30*/  IMAD R2, R2, R18, RZ ;  /* 0x0000001202027224 */ /* 0x000fce00078e02ff */
.L_x_47:
[----:B------:R-:W-:Y:S05]  /*9a40*/  BSYNC B1 ;  /* 0x0000000000017941 */ /* 0x000fea0003800000 */
.L_x_46:
[----:B-1----:R-:W2:Y:S01]  /*9a50*/  LDL.LU R3, [R1+0x14] ;  /* 0x0000140001037983 */ /* 0x002ea20000300800 */
[C---:B------:R-:W-:Y:S01]  /*9a60*/  ISETP.LT.OR P2, PT, R0.reuse, 0x9, !P0 ;  /* 0x000000090000780c */ /* 0x040fe20004741670 */
[----:B------:R-:W-:Y:S01]  /*9a70*/  BSSY B1, `(.L_x_48) ;  /* 0x000000b000017945 */ /* 0x000fe20003800000 */
[C---:B------:R-:W-:Y:S02]  /*9a80*/  ISETP.LT.OR P4, PT, R0.reuse, 0x11, !P1 ;  /* 0x000000110000780c */ /* 0x040fe40004f81670 */
[C---:B------:R-:W-:Y:S02]  /*9a90*/  ISETP.LT.OR P5, PT, R0.reuse, 0x12, !P1 ;  /* 0x000000120000780c */ /* 0x040fe40004fa1670 */
[----:B------:R-:W-:Y:S01]  /*9aa0*/  ISETP.LT.OR P6, PT, R0, 0x11, !P0 ;  /* 0x000000110000780c */ /* 0x000fe200047c1670 */
[----:B--2---:R-:W-:-:S05]  /*9ab0*/  @!P3 IMAD R3, R3, R17, R2 ;  /* 0x000000110303b224 */ /* 0x004fca00078e0202 */
[----:B------:R1:W-:Y:S01]  /*9ac0*/  @!P3 STG.E.U8 desc[UR36][R4.64+0x9], R3 ;  /* 0x000009030400b986 */ /* 0x0003e2000c101124 */
[----:B------:R-:W-:Y:S01]  /*9ad0*/  ISETP.LT.OR P3, PT, R0, 0xa, !P0 ;  /* 0x0000000a0000780c */ /* 0x000fe20004761670 */
[----:B------:R-:W-:-:S12]  /*9ae0*/  @P2 BRA `(.L_x_49) ;  /* 0x00000000000c2947 */ /* 0x000fd80003800000 */
[----:B------:R-:W2:Y:S02]  /*9af0*/  LDG.E.U8 R16, desc[UR36][R12.64+0x8] ;  /* 0x000008240c107981 */ /* 0x000ea4000c1e1100 */
[----:B--2---:R-:W-:-:S05]  /*9b00*/  PRMT R2, R16, 0x8880, RZ ;  /* 0x0000888010027816 */ /* 0x004fca00000000ff */
[----:B------:R-:W-:-:S07]  /*9b10*/  IMAD R2, R2, R18, RZ ;  /* 0x0000001202027224 */ /* 0x000fce00078e02ff */
.L_x_49:
[----:B------:R-:W-:Y:S05]  /*9b20*/  BSYNC B1 ;  /* 0x0000000000017941 */ /* 0x000fea0003800000 */
.L_x_48:
[----:B-1----:R-:W2:Y:S01]  /*9b30*/  LDL.LU R3, [R1+0x18] ;  /* 0x0000180001037983 */ /* 0x002ea20000300800 */
[----:B------:R-:W-:Y:S01]  /*9b40*/  BSSY B1, `(.L_x_50) ;  /* 0x0000007000017945 */ /* 0x000fe20003800000 */
[----:B--2---:R-:W-:-:S05]  /*9b50*/  @!P2 IMAD R3, R3, R17, R2 ;  /* 0x000000110303a224 */ /* 0x004fca00078e0202 */
[----:B------:R1:W-:Y:S01]  /*9b60*/  @!P2 STG.E.U8 desc[UR36][R10.64+0x8], R3 ;  /* 0x000008030a00a986 */ /* 0x0003e2000c101124 */
[----:B------:R-:W-:Y:S05]  /*9b70*/  @P3 BRA `(.L_x_51) ;  /* 0x00000000000c3947 */ /* 0x000fea0003800000 */
[----:B------:R-:W2:Y:S02]  /*9b80*/  LDG.E.U8 R16, desc[UR36][R12.64+0x9] ;  /* 0x000009240c107981 */ /* 0x000ea4000c1e1100 */
[----:B--2---:R-:W-:-:S05]  /*9b90*/  PRMT R2, R16, 0x8880, RZ ;  /* 0x0000888010027816 */ /* 0x004fca00000000ff */
[----:B------:R-:W-:-:S07]  /*9ba0*/  IMAD R2, R2, R18, RZ ;  /* 0x0000001202027224 */ /* 0x000fce00078e02ff */
.L_x_51:
[----:B------:R-:W-:Y:S05]  /*9bb0*/  BSYNC B1 ;  /* 0x0000000000017941 */ /* 0x000fea0003800000 */
.L_x_50:
        /* <DEDUP_REMOVED lines=8> */
.L_x_53:
[----:B------:R-:W-:Y:S05]  /*9c40*/  BSYNC B1 ;  /* 0x0000000000017941 */ /* 0x000fea0003800000 */
.L_x_52:
        /* <DEDUP_REMOVED lines=8> */
.L_x_55:
[----:B------:R-:W-:Y:S05]  /*9cd0*/  BSYNC B1 ;  /* 0x0000000000017941 */ /* 0x000fea0003800000 */
.L_x_54:
        /* <DEDUP_REMOVED lines=8> */
.L_x_57:
[----:B------:R-:W-:Y:S05]  /*9d60*/  BSYNC B1 ;  /* 0x0000000000017941 */ /* 0x000fea0003800000 */
.L_x_56:
        /* <DEDUP_REMOVED lines=13> */
.L_x_59:
[----:B------:R-:W-:Y:S05]  /*9e40*/  BSYNC B1 ;  /* 0x0000000000017941 */ /* 0x000fea0003800000 */
.L_x_58:
        /* <DEDUP_REMOVED lines=8> */
.L_x_61:
[----:B------:R-:W-:Y:S05]  /*9ed0*/  BSYNC B1 ;  /* 0x0000000000017941 */ /* 0x000fea0003800000 */
.L_x_60:
        /* <DEDUP_REMOVED lines=8> */
.L_x_63:
[----:B------:R-:W-:Y:S05]  /*9f60*/  BSYNC B1 ;  /* 0x0000000000017941 */ /* 0x000fea0003800000 */
.L_x_62:
        /* <DEDUP_REMOVED lines=8> */
.L_x_65:
[----:B------:R-:W-:Y:S05]  /*9ff0*/  BSYNC B1 ;  /* 0x0000000000017941 */ /* 0x000fea0003800000 */
.L_x_64:
        /* <DEDUP_REMOVED lines=8> */
.L_x_67:
[----:B------:R-:W-:Y:S05]  /*a080*/  BSYNC B1 ;  /* 0x0000000000017941 */ /* 0x000fea0003800000 */
.L_x_66:
        /* <DEDUP_REMOVED lines=13> */
.L_x_69:
[----:B------:R-:W-:Y:S05]  /*a160*/  BSYNC B1 ;  /* 0x0000000000017941 */ /* 0x000fea0003800000 */
.L_x_68:
        /* <DEDUP_REMOVED lines=8> */
.L_x_71:
[----:B------:R-:W-:Y:S05]  /*a1f0*/  BSYNC B1 ;  /* 0x0000000000017941 */ /* 0x000fea0003800000 */
.L_x_70:
        /* <DEDUP_REMOVED lines=8> */
.L_x_73:
[----:B------:R-:W-:Y:S05]  /*a280*/  BSYNC B1 ;  /* 0x0000000000017941 */ /* 0x000fea0003800000 */
.L_x_72:
        /* <DEDUP_REMOVED lines=8> */
.L_x_75:
[----:B------:R-:W-:Y:S05]  /*a310*/  BSYNC B1 ;  /* 0x0000000000017941 */ /* 0x000fea0003800000 */
.L_x_74:
        /* <DEDUP_REMOVED lines=8> */
.L_x_77:
[----:B------:R-:W-:Y:S05]  /*a3a0*/  BSYNC B1 ;  /* 0x0000000000017941 */ /* 0x000fea0003800000 */
.L_x_76:
        /* <DEDUP_REMOVED lines=13> */
.L_x_79:
[----:B------:R-:W-:Y:S05]  /*a480*/  BSYNC B1 ;  /* 0x0000000000017941 */ /* 0x000fea0003800000 */
.L_x_78:
        /* <DEDUP_REMOVED lines=8> */
.L_x_81:
[----:B------:R-:W-:Y:S05]  /*a510*/  BSYNC B1 ;  /* 0x0000000000017941 */ /* 0x000fea0003800000 */
.L_x_80:
        /* <DEDUP_REMOVED lines=8> */
.L_x_83:
[----:B------:R-:W-:Y:S05]  /*a5a0*/  BSYNC B1 ;  /* 0x0000000000017941 */ /* 0x000fea0003800000 */
.L_x_82:
        /* <DEDUP_REMOVED lines=8> */
.L_x_85:
[----:B------:R-:W-:Y:S05]  /*a630*/  BSYNC B1 ;  /* 0x0000000000017941 */ /* 0x000fea0003800000 */
.L_x_84:
        /* <DEDUP_REMOVED lines=8> */
.L_x_87:
[----:B------:R-:W-:Y:S05]  /*a6c0*/  BSYNC B1 ;  /* 0x0000000000017941 */ /* 0x000fea0003800000 */
.L_x_86:
        /* <DEDUP_REMOVED lines=13> */
.L_x_89:
[----:B------:R-:W-:Y:S05]  /*a7a0*/  BSYNC B1 ;  /* 0x0000000000017941 */ /* 0x000fea0003800000 */
.L_x_88:
        /* <DEDUP_REMOVED lines=8> */
.L_x_91:
[----:B------:R-:W-:Y:S05]  /*a830*/  BSYNC B1 ;  /* 0x0000000000017941 */ /* 0x000fea0003800000 */
.L_x_90:
        /* <DEDUP_REMOVED lines=8> */
.L_x_93:
[----:B------:R-:W-:Y:S05]  /*a8c0*/  BSYNC B1 ;  /* 0x0000000000017941 */ /* 0x000fea0003800000 */
.L_x_92:
        /* <DEDUP_REMOVED lines=8> */
.L_x_95:
[----:B------:R-:W-:Y:S05]  /*a950*/  BSYNC B1 ;  /* 0x0000000000017941 */ /* 0x000fea0003800000 */
.L_x_94:
        /* <DEDUP_REMOVED lines=8> */
.L_x_97:
[----:B------:R-:W-:Y:S05]  /*a9e0*/  BSYNC B1 ;  /* 0x0000000000017941 */ /* 0x000fea0003800000 */
.L_x_96:
        /* <DEDUP_REMOVED lines=13> */
.L_x_99:
[----:B------:R-:W-:Y:S05]  /*aac0*/  BSYNC B1 ;  /* 0x0000000000017941 */ /* 0x000fea0003800000 */
.L_x_98:
        /* <DEDUP_REMOVED lines=8> */
.L_x_101:
[----:B------:R-:W-:Y:S05]  /*ab50*/  BSYNC B1 ;  /* 0x0000000000017941 */ /* 0x000fea0003800000 */
.L_x_100:
        /* <DEDUP_REMOVED lines=8> */
.L_x_103:
[----:B------:R-:W-:Y:S05]  /*abe0*/  BSYNC B1 ;  /* 0x0000000000017941 */ /* 0x000fea0003800000 */
.L_x_102:
        /* <DEDUP_REMOVED lines=8> */
.L_x_105:
[----:B------:R-:W-:Y:S05]  /*ac70*/  BSYNC B1 ;  /* 0x0000000000017941 */ /* 0x000fea0003800000 */
.L_x_104:
        /* <DEDUP_REMOVED lines=8> */
.L_x_107:
[----:B------:R-:W-:Y:S05]  /*ad00*/  BSYNC B1 ;  /* 0x0000000000017941 */ /* 0x000fea0003800000 */
.L_x_106:
        /* <DEDUP_REMOVED lines=13> */
.L_x_109:
[----:B------:R-:W-:Y:S05]  /*ade0*/  BSYNC B1 ;  /* 0x0000000000017941 */ /* 0x000fea0003800000 */
.L_x_108:
        /* <DEDUP_REMOVED lines=8> */
.L_x_111:
[----:B------:R-:W-:Y:S05]  /*ae70*/  BSYNC B1 ;  /* 0x0000000000017941 */ /* 0x000fea0003800000 */
.L_x_110:
        /* <DEDUP_REMOVED lines=8> */
.L_x_113:
[----:B------:R-:W-:Y:S05]  /*af00*/  BSYNC B1 ;  /* 0x0000000000017941 */ /* 0x000fea0003800000 */
.L_x_112:
        /* <DEDUP_REMOVED lines=8> */
.L_x_115:
[----:B------:R-:W-:Y:S05]  /*af90*/  BSYNC B1 ;  /* 0x0000000000017941 */ /* 0x000fea0003800000 */
.L_x_114:
        /* <DEDUP_REMOVED lines=8> */
.L_x_117:
[----:B------:R-:W-:Y:S05]  /*b020*/  BSYNC B1 ;  /* 0x0000000000017941 */ /* 0x000fea0003800000 */
.L_x_116:
        /* <DEDUP_REMOVED lines=13> */
.L_x_119:
[----:B------:R-:W-:Y:S05]  /*b100*/  BSYNC B1 ;  /* 0x0000000000017941 */ /* 0x000fea0003800000 */
.L_x_118:
        /* <DEDUP_REMOVED lines=8> */
.L_x_121:
[----:B------:R-:W-:Y:S05]  /*b190*/  BSYNC B1 ;  /* 0x0000000000017941 */ /* 0x000fea0003800000 */
.L_x_120:
        /* <DEDUP_REMOVED lines=8> */
.L_x_123:
[----:B------:R-:W-:Y:S05]  /*b220*/  BSYNC B1 ;  /* 0x0000000000017941 */ /* 0x000fea0003800000 */
.L_x_122:
        /* <DEDUP_REMOVED lines=8> */
.L_x_125:
[----:B------:R-:W-:Y:S05]  /*b2b0*/  BSYNC B1 ;  /* 0x0000000000017941 */ /* 0x000fea0003800000 */
.L_x_124:
        /* <DEDUP_REMOVED lines=8> */
.L_x_127:
[----:B------:R-:W-:Y:S05]  /*b340*/  BSYNC B1 ;  /* 0x0000000000017941 */ /* 0x000fea0003800000 */
.L_x_126:
        /* <DEDUP_REMOVED lines=13> */
.L_x_129:
[----:B------:R-:W-:Y:S05]  /*b420*/  BSYNC B1 ;  /* 0x0000000000017941 */ /* 0x000fea0003800000 */
.L_x_128:
        /* <DEDUP_REMOVED lines=8> */
.L_x_131:
[----:B------:R-:W-:Y:S05]  /*b4b0*/  BSYNC B1 ;  /* 0x0000000000017941 */ /* 0x000fea0003800000 */
.L_x_130:
        /* <DEDUP_REMOVED lines=8> */
.L_x_133:
[----:B------:R-:W-:Y:S05]  /*b540*/  BSYNC B1 ;  /* 0x0000000000017941 */ /* 0x000fea0003800000 */
.L_x_132:
        /* <DEDUP_REMOVED lines=8> */
.L_x_135:
[----:B------:R-:W-:Y:S05]  /*b5d0*/  BSYNC B1 ;  /* 0x0000000000017941 */ /* 0x000fea0003800000 */
.L_x_134:
        /* <DEDUP_REMOVED lines=8> */
.L_x_137:
[----:B------:R-:W-:Y:S05]  /*b660*/  BSYNC B1 ;  /* 0x0000000000017941 */ /* 0x000fea0003800000 */
.L_x_136:
        /* <DEDUP_REMOVED lines=13> */
.L_x_139:
[----:B------:R-:W-:Y:S05]  /*b740*/  BSYNC B1 ;  /* 0x0000000000017941 */ /* 0x000fea0003800000 */
.L_x_138:
        /* <DEDUP_REMOVED lines=8> */
.L_x_141:
[----:B------:R-:W-:Y:S05]  /*b7d0*/  BSYNC B1 ;  /* 0x0000000000017941 */ /* 0x000fea0003800000 */
.L_x_140:
[----:B-1----:R-:W2:Y:S01]  /*b7e0*/  LDL.LU R3, [R1+0xd0] ;  /* 0x0000d00001037983 */ /* 0x002ea20000300800 */
[----:B------:R-:W-:Y:S01]  /*b7f0*/  BSSY B1, `(.L_x_142) ;  /* 0x0000007000017945 */ /* 0x000fe20003800000 */
[----:B--2---:R-:W-:-:S05]  /*b800*/  @!P3 IMAD R3, R3, R17, R2 ;  /* 0x000000110303b224 */ /* 0x004fca00078e0202 */
[----:B------:R1:W-:Y:S01]  /*b810*/  @!P3 STG.E.U8 desc[UR36][R4.64+0x68], R3 ;  /* 0x000068030400b986 */ /* 0x0003e2000c101124 */
[----:B------:R-:W-:Y:S05]  /*b820*/  @P5 BRA `(.L_x_143) ;  /* 0x00000000000c5947 */ /* 0x000fea0003800000 */
[----:B------:R-:W1:Y:S02]  /*b830*/  LDG.E.U8 R16, desc[UR36][R14.64+0x69] ;  /* 0x000069240e107981 */ /* 0x000e64000c1e1100 */
[----:B-1----:R-:W-:-:S05]  /*b840*/  PRMT R3, R16, 0x8880, RZ ;  /* 0x0000888010037816 */ /* 0x002fca00000000ff */
[----:B------:R-:W-:-:S07]  /*b850*/  IMAD R2, R3, R18, RZ ;  /* 0x0000001203027224 */ /* 0x000fce00078e02ff */
.L_x_143:
[----:B------:R-:W-:Y:S05]  /*b860*/  BSYNC B1 ;  /* 0x0000000000017941 */ /* 0x000fea0003800000 */
.L_x_142:
        /* <DEDUP_REMOVED lines=8> */
.L_x_145:
[----:B------:R-:W-:Y:S05]  /*b8f0*/  BSYNC B1 ;  /* 0x0000000000017941 */ /* 0x000fea0003800000 */
.L_x_144:
        /* <DEDUP_REMOVED lines=8> */
.L_x_147:
[----:B------:R-:W-:Y:S05]  /*b980*/  BSYNC B1 ;  /* 0x0000000000017941 */ /* 0x000fea0003800000 */
.L_x_146:
        /* <DEDUP_REMOVED lines=10> */
[----:B------:R-:W1:Y:S02]  /*ba30*/  LDG.E.U8 R16, desc[UR36][R14.64+0x70] ;  /* 0x000070240e107981 */ /* 0x000e64000c1e1100 */
[----:B-1----:R-:W-:-:S05]  /*ba40*/  PRMT R3, R16, 0x8880, RZ ;  /* 0x0000888010037816 */ /* 0x002fca00000000ff */
[----:B------:R-:W-:-:S07]  /*ba50*/  IMAD R2, R3, R18, RZ ;  /* 0x0000001203027224 */ /* 0x000fce00078e02ff */
.L_x_149:
[----:B------:R-:W-:Y:S05]  /*ba60*/  BSYNC B1 ;  /* 0x0000000000017941 */ /* 0x000fea0003800000 */
.L_x_148:
        /* <DEDUP_REMOVED lines=8> */
.L_x_151:
[----:B------:R-:W-:Y:S05]  /*baf0*/  BSYNC B1 ;  /* 0x0000000000017941 */ /* 0x000fea0003800000 */
.L_x_150:
        /* <DEDUP_REMOVED lines=8> */
.L_x_153:
[----:B------:R-:W-:Y:S05]  /*bb80*/  BSYNC B1 ;  /* 0x0000000000017941 */ /* 0x000fea0003800000 */
.L_x_152:
        /* <DEDUP_REMOVED lines=8> */
.L_x_155:
[----:B------:R-:W-:Y:S05]  /*bc10*/  BSYNC B1 ;  /* 0x0000000000017941 */ /* 0x000fea0003800000 */
.L_x_154:
        /* <DEDUP_REMOVED lines=8> */
.L_x_157:
[----:B------:R-:W-:Y:S05]  /*bca0*/  BSYNC B1 ;  /* 0x0000000000017941 */ /* 0x000fea0003800000 */
.L_x_156:
        /* <DEDUP_REMOVED lines=13> */
.L_x_159:
[----:B------:R-:W-:Y:S05]  /*bd80*/  BSYNC B1 ;  /* 0x0000000000017941 */ /* 0x000fea0003800000 */
.L_x_158:
        /* <DEDUP_REMOVED lines=8> */
.L_x_161:
[----:B------:R-:W-:Y:S05]  /*be10*/  BSYNC B1 ;  /* 0x0000000000017941 */ /* 0x000fea0003800000 */
.L_x_160:
        /* <DEDUP_REMOVED lines=8> */
.L_x_163:
[----:B------:R-:W-:Y:S05]  /*bea0*/  BSYNC B1 ;  /* 0x0000000000017941 */ /* 0x000fea0003800000 */
.L_x_162:
        /* <DEDUP_REMOVED lines=8> */
.L_x_165:
[----:B------:R-:W-:Y:S05]  /*bf30*/  BSYNC B1 ;  /* 0x0000000000017941 */ /* 0x000fea0003800000 */
.L_x_164:
        /* <DEDUP_REMOVED lines=8> */
.L_x_167:
[----:B------:R-:W-:Y:S05]  /*bfc0*/  BSYNC B1 ;  /* 0x0000000000017941 */ /* 0x000fea0003800000 */
.L_x_166:
        /* <DEDUP_REMOVED lines=13> */
.L_x_169:
[----:B------:R-:W-:Y:S05]  /*c0a0*/  BSYNC B1 ;  /* 0x0000000000017941 */ /* 0x000fea0003800000 */
.L_x_168:
        /* <DEDUP_REMOVED lines=8> */
.L_x_171:
[----:B------:R-:W-:Y:S05]  /*c130*/  BSYNC B1 ;  /* 0x0000000000017941 */ /* 0x000fea0003800000 */
.L_x_170:
        /* <DEDUP_REMOVED lines=8> */
.L_x_173:
[----:B------:R-:W-:Y:S05]  /*c1c0*/  BSYNC B1 ;  /* 0x0000000000017941 */ /* 0x000fea0003800000 */
.L_x_172:
        /* <DEDUP_REMOVED lines=8> */
.L_x_175:
[----:B------:R-:W-:Y:S05]  /*c250*/  BSYNC B1 ;  /* 0x0000000000017941 */ /* 0x000fea0003800000 */
.L_x_174:
        /* <DEDUP_REMOVED lines=8> */
.L_x_177:
[----:B------:R-:W-:Y:S05]  /*c2e0*/  BSYNC B1 ;  /* 0x0000000000017941 */ /* 0x000fea0003800000 */
.L_x_176:
        /* <DEDUP_REMOVED lines=13> */
.L_x_179:
[----:B------:R-:W-:Y:S05]  /*c3c0*/  BSYNC B1 ;  /* 0x0000000000017941 */ /* 0x000fea0003800000 */
.L_x_178:
        /* <DEDUP_REMOVED lines=8> */
.L_x_181:
[----:B------:R-:W-:Y:S05]  /*c450*/  BSYNC B1 ;  /* 0x0000000000017941 */ /* 0x000fea0003800000 */
.L_x_180:
        /* <DEDUP_REMOVED lines=8> */
.L_x_183:
[----:B------:R-:W-:Y:S05]  /*c4e0*/  BSYNC B1 ;  /* 0x0000000000017941 */ /* 0x000fea0003800000 */
.L_x_182:
        /* <DEDUP_REMOVED lines=8> */
.L_x_185:
[----:B------:R-:W-:Y:S05]  /*c570*/  BSYNC B1 ;  /* 0x0000000000017941 */ /* 0x000fea0003800000 */
.L_x_184:
        /* <DEDUP_REMOVED lines=8> */
.L_x_187:
[----:B------:R-:W-:Y:S05]  /*c600*/  BSYNC B1 ;  /* 0x0000000000017941 */ /* 0x000fea0003800000 */
.L_x_186:
        /* <DEDUP_REMOVED lines=13> */
.L_x_189:
[----:B------:R-:W-:Y:S05]  /*c6e0*/  BSYNC B1 ;  /* 0x0000000000017941 */ /* 0x000fea0003800000 */
.L_x_188:
        /* <DEDUP_REMOVED lines=8> */
.L_x_191:
[----:B------:R-:W-:Y:S05]  /*c770*/  BSYNC B1 ;  /* 0x0000000000017941 */ /* 0x000fea0003800000 */
.L_x_190:
        /* <DEDUP_REMOVED lines=8> */
.L_x_193:
[----:B------:R-:W-:Y:S05]  /*c800*/  BSYNC B1 ;  /* 0x0000000000017941 */ /* 0x000fea0003800000 */
.L_x_192:
        /* <DEDUP_REMOVED lines=8> */
.L_x_195:
[----:B------:R-:W-:Y:S05]  /*c890*/  BSYNC B1 ;  /* 0x0000000000017941 */ /* 0x000fea0003800000 */
.L_x_194:
        /* <DEDUP_REMOVED lines=8> */
.L_x_197:
[----:B------:R-:W-:Y:S05]  /*c920*/  BSYNC B1 ;  /* 0x0000000000017941 */ /* 0x000fea0003800000 */
.L_x_196:
        /* <DEDUP_REMOVED lines=13> */
.L_x_199:
[----:B------:R-:W-:Y:S05]  /*ca00*/  BSYNC B1 ;  /* 0x0000000000017941 */ /* 0x000fea0003800000 */
.L_x_198:
        /* <DEDUP_REMOVED lines=8> */
.L_x_201:
[----:B------:R-:W-:Y:S05]  /*ca90*/  BSYNC B1 ;  /* 0x0000000000017941 */ /* 0x000fea0003800000 */
.L_x_200:
        /* <DEDUP_REMOVED lines=8> */
.L_x_203:
[----:B------:R-:W-:Y:S05]  /*cb20*/  BSYNC B1 ;  /* 0x0000000000017941 */ /* 0x000fea0003800000 */
.L_x_202:
        /* <DEDUP_REMOVED lines=8> */
.L_x_205:
[----:B------:R-:W-:Y:S05]  /*cbb0*/  BSYNC B1 ;  /* 0x0000000000017941 */ /* 0x000fea0003800000 */
.L_x_204:
        /* <DEDUP_REMOVED lines=8> */
.L_x_207:
[----:B------:R-:W-:Y:S05]  /*cc40*/  BSYNC B1 ;  /* 0x0000000000017941 */ /* 0x000fea0003800000 */
.L_x_206:
        /* <DEDUP_REMOVED lines=13> */
.L_x_209:
[----:B------:R-:W-:Y:S05]  /*cd20*/  BSYNC B1 ;  /* 0x0000000000017941 */ /* 0x000fea0003800000 */
.L_x_208:
        /* <DEDUP_REMOVED lines=8> */
.L_x_211:
[----:B------:R-:W-:Y:S05]  /*cdb0*/  BSYNC B1 ;  /* 0x0000000000017941 */ /* 0x000fea0003800000 */
.L_x_210:
        /* <DEDUP_REMOVED lines=8> */
.L_x_213:
[----:B------:R-:W-:Y:S05]  /*ce40*/  BSYNC B1 ;  /* 0x0000000000017941 */ /* 0x000fea0003800000 */
.L_x_212:
        /* <DEDUP_REMOVED lines=8> */
.L_x_215:
[----:B------:R-:W-:Y:S05]  /*ced0*/  BSYNC B1 ;  /* 0x0000000000017941 */ /* 0x000fea0003800000 */
.L_x_214:
        /* <DEDUP_REMOVED lines=8> */
.L_x_217:
[----:B------:R-:W-:Y:S05]  /*cf60*/  BSYNC B1 ;  /* 0x0000000000017941 */ /* 0x000fea0003800000 */
.L_x_216:
        /* <DEDUP_REMOVED lines=13> */
.L_x_219:
[----:B------:R-:W-:Y:S05]  /*d040*/  BSYNC B1 ;  /* 0x0000000000017941 */ /* 0x000fea0003800000 */
.L_x_218:
        /* <DEDUP_REMOVED lines=8> */
.L_x_221:
[----:B------:R-:W-:Y:S05]  /*d0d0*/  BSYNC B1 ;  /* 0x0000000000017941 */ /* 0x000fea0003800000 */
.L_x_220:
        /* <DEDUP_REMOVED lines=8> */
.L_x_223:
[----:B------:R-:W-:Y:S05]  /*d160*/  BSYNC B1 ;  /* 0x0000000000017941 */ /* 0x000fea0003800000 */
.L_x_222:
        /* <DEDUP_REMOVED lines=8> */
.L_x_225:
[----:B------:R-:W-:Y:S05]  /*d1f0*/  BSYNC B1 ;  /* 0x0000000000017941 */ /* 0x000fea0003800000 */
.L_x_224:
        /* <DEDUP_REMOVED lines=8> */
.L_x_227:
[----:B------:R-:W-:Y:S05]  /*d280*/  BSYNC B1 ;  /* 0x0000000000017941 */ /* 0x000fea0003800000 */
.L_x_226:
        /* <DEDUP_REMOVED lines=13> */
.L_x_229:
[----:B------:R-:W-:Y:S05]  /*d360*/  BSYNC B1 ;  /* 0x0000000000017941 */ /* 0x000fea0003800000 */
.L_x_228:
        /* <DEDUP_REMOVED lines=8> */
.L_x_231:
[----:B------:R-:W-:Y:S05]  /*d3f0*/  BSYNC B1 ;  /* 0x0000000000017941 */ /* 0x000fea0003800000 */
.L_x_230:
        /* <DEDUP_REMOVED lines=8> */
.L_x_233:
[----:B------:R-:W-:Y:S05]  /*d480*/  BSYNC B1 ;  /* 0x0000000000017941 */ /* 0x000fea0003800000 */
.L_x_232:
        /* <DEDUP_REMOVED lines=8> */
.L_x_235:
[----:B------:R-:W-:Y:S05]  /*d510*/  BSYNC B1 ;  /* 0x0000000000017941 */ /* 0x000fea0003800000 */
.L_x_234:
        /* <DEDUP_REMOVED lines=8> */
.L_x_237:
[----:B------:R-:W-:Y:S05]  /*d5a0*/  BSYNC B1 ;  /* 0x0000000000017941 */ /* 0x000fea0003800000 */
.L_x_236:
        /* <DEDUP_REMOVED lines=13> */
.L_x_239:
[----:B------:R-:W-:Y:S05]  /*d680*/  BSYNC B1 ;  /* 0x0000000000017941 */ /* 0x000fea0003800000 */
.L_x_238:
        /* <DEDUP_REMOVED lines=8> */
.L_x_241:
[----:B------:R-:W-:Y:S05]  /*d710*/  BSYNC B1 ;  /* 0x0000000000017941 */ /* 0x000fea0003800000 */
.L_x_240:
        /* <DEDUP_REMOVED lines=8> */
.L_x_243:
[----:B------:R-:W-:Y:S05]  /*d7a0*/  BSYNC B1 ;  /* 0x0000000000017941 */ /* 0x000fea0003800000 */
.L_x_242:
        /* <DEDUP_REMOVED lines=8> */
.L_x_245:
[----:B------:R-:W-:Y:S05]  /*d830*/  BSYNC B1 ;  /* 0x0000000000017941 */ /* 0x000fea0003800000 */
.L_x_244:
        /* <DEDUP_REMOVED lines=8> */
.L_x_247:
[----:B------:R-:W-:Y:S05]  /*d8c0*/  BSYNC B1 ;  /* 0x0000000000017941 */ /* 0x000fea0003800000 */
.L_x_246:
        /* <DEDUP_REMOVED lines=13> */
.L_x_249:
[----:B------:R-:W-:Y:S05]  /*d9a0*/  BSYNC B1 ;  /* 0x0000000000017941 */ /* 0x000fea0003800000 */
.L_x_248:
        /* <DEDUP_REMOVED lines=8> */
.L_x_251:
[----:B------:R-:W-:Y:S05]  /*da30*/  BSYNC B1 ;  /* 0x0000000000017941 */ /* 0x000fea0003800000 */
.L_x_250:
        /* <DEDUP_REMOVED lines=8> */
.L_x_253:
[----:B------:R-:W-:Y:S05]  /*dac0*/  BSYNC B1 ;  /* 0x0000000000017941 */ /* 0x000fea0003800000 */
.L_x_252:
        /* <DEDUP_REMOVED lines=8> */
.L_x_255:
[----:B------:R-:W-:Y:S05]  /*db50*/  BSYNC B1 ;  /* 0x0000000000017941 */ /* 0x000fea0003800000 */
.L_x_254:
        /* <DEDUP_REMOVED lines=8> */
.L_x_257:
[----:B------:R-:W-:Y:S05]  /*dbe0*/  BSYNC B1 ;  /* 0x0000000000017941 */ /* 0x000fea0003800000 */
.L_x_256:
        /* <DEDUP_REMOVED lines=13> */
.L_x_259:
[----:B------:R-:W-:Y:S05]  /*dcc0*/  BSYNC B1 ;  /* 0x0000000000017941 */ /* 0x000fea0003800000 */
.L_x_258:
        /* <DEDUP_REMOVED lines=8> */
.L_x_261:
[----:B------:R-:W-:Y:S05]  /*dd50*/  BSYNC B1 ;  /* 0x0000000000017941 */ /* 0x000fea0003800000 */
.L_x_260:
        /* <DEDUP_REMOVED lines=8> */
.L_x_263:
[----:B------:R-:W-:Y:S05]  /*dde0*/  BSYNC B1 ;  /* 0x0000000000017941 */ /* 0x000fea0003800000 */
.L_x_262:
        /* <DEDUP_REMOVED lines=8> */
.L_x_265:
[----:B------:R-:W-:Y:S05]  /*de70*/  BSYNC B1 ;  /* 0x0000000000017941 */ /* 0x000fea0003800000 */
.L_x_264:
        /* <DEDUP_REMOVED lines=8> */
.L_x_267:
[----:B------:R-:W-:Y:S05]  /*df00*/  BSYNC B1 ;  /* 0x0000000000017941 */ /* 0x000fea0003800000 */
.L_x_266:
        /* <DEDUP_REMOVED lines=13> */
.L_x_269:
[----:B------:R-:W-:Y:S05]  /*dfe0*/  BSYNC B1 ;  /* 0x0000000000017941 */ /* 0x000fea0003800000 */
.L_x_268:
        /* <DEDUP_REMOVED lines=8> */
.L_x_271:
[----:B------:R-:W-:Y:S05]  /*e070*/  BSYNC B1 ;  /* 0x0000000000017941 */ /* 0x000fea0003800000 */
.L_x_270:
        /* <DEDUP_REMOVED lines=8> */
.L_x_273:
[----:B------:R-:W-:Y:S05]  /*e100*/  BSYNC B1 ;  /* 0x0000000000017941 */ /* 0x000fea0003800000 */
.L_x_272:
        /* <DEDUP_REMOVED lines=8> */
.L_x_275:
[----:B------:R-:W-:Y:S05]  /*e190*/  BSYNC B1 ;  /* 0x0000000000017941 */ /* 0x000fea0003800000 */
.L_x_274:
        /* <DEDUP_REMOVED lines=8> */
.L_x_277:
[----:B------:R-:W-:Y:S05]  /*e220*/  BSYNC B1 ;  /* 0x0000000000017941 */ /* 0x000fea0003800000 */
.L_x_276:
[----:B-1----:R-:W2:Y:S01]  /*e230*/  LDL.LU R3, [R1+0x1e0] ;  /* 0x0001e00001037983 */ /* 0x002ea20000300800 */
[C---:B------:R-:W-:Y:S01]  /*e240*/  ISETP.LT.OR P2, PT, R0.reuse, 0xf2, !P1 ;  /* 0x000000f20000780c */ /* 0x040fe20004f41670 */
[----:B------:R-:W-:Y:S01]  /*e250*/  BSSY B1, `(.L_x_278) ;  /* 0x000000c000017945 */ /* 0x000fe20003800000 */
[----:B------:R-:W-:Y:S02]  /*e260*/  ISETP.LT.OR P6, PT, R0, 0xf9, !P1 ;  /* 0x000000f90000780c */ /* 0x000fe40004fc1670 */
[----:B------:R-:W-:Y:S02]  /*e270*/  IADD3 R163, P3, R160, 0x80, RZ ;  /* 0x00000080a0a37810 */ /* 0x000fe40007f7e0ff */
        /* <DEDUP_REMOVED lines=9> */
.L_x_279:
[----:B------:R-:W-:Y:S05]  /*e310*/  BSYNC B1 ;  /* 0x0000000000017941 */ /* 0x000fea0003800000 */
.L_x_278:
        /* <DEDUP_REMOVED lines=8> */
.L_x_281:
[----:B------:R-:W-:Y:S05]  /*e3a0*/  BSYNC B1 ;  /* 0x0000000000017941 */ /* 0x000fea0003800000 */
.L_x_280:
        /* <DEDUP_REMOVED lines=8> */
.L_x_283:
[----:B------:R-:W-:Y:S05]  /*e430*/  BSYNC B1 ;  /* 0x0000000000017941 */ /* 0x000fea0003800000 */
.L_x_282:
        /* <DEDUP_REMOVED lines=8> */
.L_x_285:
[----:B------:R-:W-:Y:S05]  /*e4c0*/  BSYNC B1 ;  /* 0x0000000000017941 */ /* 0x000fea0003800000 */
.L_x_284:
[----:B-1----:R-:W2:Y:S01]  /*e4d0*/  LDL.LU R3, [R1+0x1f0] ;  /* 0x0001f00001037983 */ /* 0x002ea20000300800 */
[----:B------:R-:W-:Y:S01]  /*e4e0*/  BSSY B1, `(.L_x_286) ;  /* 0x0000008000017945 */ /* 0x000fe20003800000 */
[----:B------:R-:W-:-:S04]  /*e4f0*/  IMAD.WIDE.U32 R160, R163, R20, R158 ;  /* 0x00000014a3a07225 */ /* 0x000fc800078e009e */
[----:B--2---:R-:W-:-:S05]  /*e500*/  @!P6 IMAD R3, R3, R17, R2 ;  /* 0x000000110303e224 */ /* 0x004fca00078e0202 */
[----:B------:R1:W-:Y:S01]  /*e510*/  @!P6 STG.E.U8 desc[UR36][R4.64+0xf8], R3 ;  /* 0x0000f8030400e986 */ /* 0x0003e2000c101124 */
[----:B------:R-:W-:Y:S05]  /*e520*/  @P1 BRA `(.L_x_287) ;  /* 0x00000000000c1947 */ /* 0x000fea0003800000 */
[----:B------:R-:W1:Y:S02]  /*e530*/  LDG.E.U8 R16, desc[UR36][R14.64+0xf9] ;  /* 0x0000f9240e107981 */ /* 0x000e64000c1e1100 */
[----:B-1----:R-:W-:-:S05]  /*e540*/  PRMT R3, R16, 0x8880, RZ ;  /* 0x0000888010037816 */ /* 0x002fca00000000ff */
[----:B------:R-:W-:-:S07]  /*e550*/  IMAD R2, R3, R18, RZ ;  /* 0x0000001203027224 */ /* 0x000fce00078e02ff */
.L_x_287:
[----:B------:R-:W-:Y:S05]  /*e560*/  BSYNC B1 ;  /* 0x0000000000017941 */ /* 0x000fea0003800000 */
.L_x_286:
[----:B-1----:R-:W2:Y:S01]  /*e570*/  LDL.LU R3, [R1+0x1f4] ;  /* 0x0001f40001037983 */ /* 0x002ea20000300800 */
[----:B------:R-:W-:Y:S01]  /*e580*/  IMAD.WIDE.U32 R158, R163, R20, R152 ;  /* 0x00000014a39e7225 */ /* 0x000fe200078e0098 */
[----:B0-----:R-:W-:Y:S01]  /*e590*/  IADD3.X R15, RZ, UR9, RZ, P3, !PT ;  /* 0x00000009ff0f7c10 */ /* 0x001fe20009ffe4ff */
[----:B------:R-:W-:Y:S01]  /*e5a0*/  BSSY B1, `(.L_x_288) ;  /* 0x000000e000017945 */ /* 0x000fe20003800000 */
[----:B------:R-:W-:Y:S02]  /*e5b0*/  ISETP.GE.AND P2, PT, R154, 0x81, PT ;  /* 0x000000819a00780c */ /* 0x000fe40003f46270 */
[----:B------:R-:W-:Y:S01]  /*e5c0*/  IADD3 R156, P5, P4, R156, R22, R160 ;  /* 0x000000169c9c7210 */ /* 0x000fe20007cbe0a0 */
[----:B------:R-:W-:Y:S01]  /*e5d0*/  IMAD R20, R15, R20, RZ ;  /* 0x000000140f147224 */ /* 0x000fe200078e02ff */
[----:B------:R-:W-:Y:S02]  /*e5e0*/  ISETP.LT.OR P6, PT, R0, 0x1, !P2 ;  /* 0x000000010000780c */ /* 0x000fe400057c1670 */
[----:B------:R-:W-:Y:S01]  /*e5f0*/  IADD3 R14, P3, R158, R22, RZ ;  /* 0x000000169e0e7210 */ /* 0x000fe20007f7e0ff */
[----:B--2---:R-:W-:-:S05]  /*e600*/  @!P1 IMAD R3, R3, R17, R2 ;  /* 0x0000001103039224 */ /* 0x004fca00078e0202 */
[----:B------:R0:W-:Y:S01]  /*e610*/  @!P1 STG.E.U8 desc[UR36][R4.64+0xf9], R3 ;  /* 0x0000f90304009986 */ /* 0x0001e2000c101124 */
[C---:B------:R-:W-:Y:S02]  /*e620*/  ISETP.LT.OR P1, PT, R0.reuse, 0xf9, !P0 ;  /* 0x000000f90000780c */ /* 0x040fe40004721670 */
[----:B------:R-:W-:-:S11]  /*e630*/  ISETP.LT.OR P0, PT, R0, 0xfa, !P0 ;  /* 0x000000fa0000780c */ /* 0x000fd60004701670 */
[----:B0-----:R-:W-:Y:S05]  /*e640*/  @P1 BRA `(.L_x_289) ;  /* 0x00000000000c1947 */ /* 0x001fea0003800000 */
[----:B------:R-:W2:Y:S02]  /*e650*/  LDG.E.U8 R16, desc[UR36][R12.64+0xf8] ;  /* 0x0000f8240c107981 */ /* 0x000ea4000c1e1100 */
[----:B--2---:R-:W-:-:S05]  /*e660*/  PRMT R3, R16, 0x8880, RZ ;  /* 0x0000888010037816 */ /* 0x004fca00000000ff */
[----:B------:R-:W-:-:S07]  /*e670*/  IMAD R2, R3, R18, RZ ;  /* 0x0000001203027224 */ /* 0x000fce00078e02ff */
.L_x_289:
[----:B------:R-:W-:Y:S05]  /*e680*/  BSYNC B1 ;  /* 0x0000000000017941 */ /* 0x000fea0003800000 */
.L_x_288:
[----:B------:R-:W2:Y:S01]  /*e690*/  LDL.LU R3, [R1+0x1f8] ;  /* 0x0001f80001037983 */ /* 0x000ea20000300800 */
[----:B------:R-:W-:Y:S01]  /*e6a0*/  BSSY B1, `(.L_x_290) ;  /* 0x0000008000017945 */ /* 0x000fe20003800000 */
[----:B------:R-:W-:Y:S02]  /*e6b0*/  IMAD R21, R163, R21, R20 ;  /* 0x00000015a3157224 */ /* 0x000fe400078e0214 */
[----:B--2---:R-:W-:-:S05]  /*e6c0*/  @!P1 IMAD R3, R3, R17, R2 ;  /* 0x0000001103039224 */ /* 0x004fca00078e0202 */
[----:B------:R0:W-:Y:S01]  /*e6d0*/  @!P1 STG.E.U8 desc[UR36][R10.64+0xf8], R3 ;  /* 0x0000f8030a009986 */ /* 0x0001e2000c101124 */
[----:B------:R-:W-:Y:S05]  /*e6e0*/  @P0 BRA `(.L_x_291) ;  /* 0x00000000000c0947 */ /* 0x000fea0003800000 */
[----:B------:R-:W0:Y:S02]  /*e6f0*/  LDG.E.U8 R16, desc[UR36][R12.64+0xf9] ;  /* 0x0000f9240c107981 */ /* 0x000e24000c1e1100 */
[----:B0-----:R-:W-:-:S05]  /*e700*/  PRMT R3, R16, 0x8880, RZ ;  /* 0x0000888010037816 */ /* 0x001fca00000000ff */
[----:B------:R-:W-:-:S07]  /*e710*/  IMAD R2, R3, R18, RZ ;  /* 0x0000001203027224 */ /* 0x000fce00078e02ff */
.L_x_291:
[----:B------:R-:W-:Y:S05]  /*e720*/  BSYNC B1 ;  /* 0x0000000000017941 */ /* 0x000fea0003800000 */
.L_x_290:
[----:B0-----:R-:W2:Y:S01]  /*e730*/  LDL.LU R3, [R1+0x1fc] ;  /* 0x0001fc0001037983 */ /* 0x001ea20000300800 */
[----:B------:R-:W-:Y:S01]  /*e740*/  BSSY B1, `(.L_x_292) ;  /* 0x0000009000017945 */ /* 0x000fe20003800000 */
[----:B------:R-:W-:Y:S01]  /*e750*/  IADD3.X R15, R23, R159, R21, P3, !PT ;  /* 0x0000009f170f7210 */ /* 0x000fe20001ffe415 */
[----:B------:R-:W-:Y:S02]  /*e760*/  IMAD.IADD R160, R21, 0x1, R161 ;  /* 0x0000000115a07824 */ /* 0x000fe400078e02a1 */
[----:B--2---:R-:W-:-:S05]  /*e770*/  @!P0 IMAD R3, R3, R17, R2 ;  /* 0x0000001103038224 */ /* 0x004fca00078e0202 */
[----:B------:R0:W-:Y:S01]  /*e780*/  @!P0 STG.E.U8 desc[UR36][R10.64+0xf9], R3 ;  /* 0x0000f9030a008986 */ /* 0x0001e2000c101124 */
[----:B------:R-:W-:Y:S05]  /*e790*/  @P6 BRA `(.L_x_293) ;  /* 0x00000000000c6947 */ /* 0x000fea0003800000 */
[----:B------:R-:W0:Y:S02]  /*e7a0*/  LDG.E.U8 R16, desc[UR36][R14.64] ;  /* 0x000000240e107981 */ /* 0x000e24000c1e1100 */
[----:B0-----:R-:W-:-:S05]  /*e7b0*/  PRMT R3, R16, 0x8880, RZ ;  /* 0x0000888010037816 */ /* 0x001fca00000000ff */
[----:B------:R-:W-:-:S07]  /*e7c0*/  IMAD R2, R3, R18, RZ ;  /* 0x0000001203027224 */ /* 0x000fce00078e02ff */
.L_x_293:
[----:B------:R-:W-:Y:S05]  /*e7d0*/  BSYNC B1 ;  /* 0x0000000000017941 */ /* 0x000fea0003800000 */
.L_x_292:
[----:B------:R-:W-:Y:S01]  /*e7e0*/  ISETP.LT.OR P3, PT, R0, 0x2, !P2 ;  /* 0x000000020000780c */ /* 0x000fe20005761670 */
[----:B0-----:R-:W-:Y:S01]  /*e7f0*/  @!P6 IMAD R3, R24, R17, R2 ;  /* 0x000000111803e224 */ /* 0x001fe200078e0202 */
[----:B------:R-:W-:Y:S01]  /*e800*/  ISETP.GE.AND P0, PT, R154, 0x89, PT ;  /* 0x000000899a00780c */ /* 0x000fe20003f06270 */
[----:B------:R-:W-:Y:S01]  /*e810*/  BSSY B1, `(.L_x_294) ;  /* 0x000000b000017945 */ /* 0x000fe20003800000 */
[----:B------:R-:W-:Y:S02]  /*e820*/  IADD3.X R157, R153, R23, R160, P5, P4 ;  /* 0x00000017999d7210 */ /* 0x000fe40002fe84a0 */
[----:B------:R0:W-:Y:S01]  /*e830*/  @!P6 STG.E.U8 desc[UR36][R6.64], R3 ;  /* 0x000000030600e986 */ /* 0x0001e2000c101124 */
[C---:B------:R-:W-:Y:S02]  /*e840*/  ISETP.LT.OR P4, PT, R0.reuse, 0x1, !P0 ;  /* 0x000000010000780c */ /* 0x040fe40004781670 */
[C---:B------:R-:W-:Y:S02]  /*e850*/  ISETP.LT.OR P5, PT, R0.reuse, 0x2, !P0 ;  /* 0x000000020000780c */ /* 0x040fe400047a1670 */
[----:B------:R-:W-:-:S02]  /*e860*/  ISETP.LT.OR P6, PT, R0, 0x9, !P2 ;  /* 0x000000090000780c */ /* 0x000fc400057c1670 */
[----:B------:R-:W-:Y:S01]  /*e870*/  ISETP.LT.OR P1, PT, R0, 0xa, !P2 ;  /* 0x0000000a0000780c */ /* 0x000fe20005721670 */
[----:B------:R-:W-:-:S12]  /*e880*/  @P3 BRA `(.L_x_295) ;  /* 0x00000000000c3947 */ /* 0x000fd80003800000 */
[----:B------:R-:W0:Y:S02]  /*e890*/  LDG.E.U8 R16, desc[UR36][R14.64+0x1] ;  /* 0x000001240e107981 */ /* 0x000e24000c1e1100 */
[----:B0-----:R-:W-:-:S05]  /*e8a0*/  PRMT R3, R16, 0x8880, RZ ;  /* 0x0000888010037816 */ /* 0x001fca00000000ff */
[----:B------:R-:W-:-:S07]  /*e8b0*/  IMAD R2, R3, R18, RZ ;  /* 0x0000001203027224 */ /* 0x000fce00078e02ff */
.L_x_295:
[----:B------:R-:W-:Y:S05]  /*e8c0*/  BSYNC B1 ;  /* 0x0000000000017941 */ /* 0x000fea0003800000 */
.L_x_294:
[----:B------:R-:W-:Y:S01]  /*e8d0*/  @!P3 IMAD R25, R25, R17, R2 ;  /* 0x000000111919b224 */ /* 0x000fe200078e0202 */
[----:B------:R-:W-:Y:S04]  /*e8e0*/  BSSY B1, `(.L_x_296) ;  /* 0x0000006000017945 */ /* 0x000fe80003800000 */
[----:B------:R1:W-:Y:S01]  /*e8f0*/  @!P3 STG.E.U8 desc[UR36][R6.64+0x1], R25 ;  /* 0x000001190600b986 */ /* 0x0003e2000c101124 */
[----:B------:R-:W-:Y:S05]  /*e900*/  @P4 BRA `(.L_x_297) ;  /* 0x00000000000c4947 */ /* 0x000fea0003800000 */
[----:B------:R-:W0:Y:S02]  /*e910*/  LDG.E.U8 R16, desc[UR36][R156.64] ;  /* 0x000000249c107981 */ /* 0x000e24000c1e1100 */
[----:B0-----:R-:W-:-:S05]  /*e920*/  PRMT R3, R16, 0x8880, RZ ;  /* 0x0000888010037816 */ /* 0x001fca00000000ff */
[----:B------:R-:W-:-:S07]  /*e930*/  IMAD R2, R3, R18, RZ ;  /* 0x0000001203027224 */ /* 0x000fce00078e02ff */
.L_x_297:
[----:B------:R-:W-:Y:S05]  /*e940*/  BSYNC B1 ;  /* 0x0000000000017941 */ /* 0x000fea0003800000 */
.L_x_296:
[----:B0-----:R-:W-:Y:S01]  /*e950*/  @!P4 IMAD R3, R26, R17, R2 ;  /* 0x000000111a03c224 */ /* 0x001fe200078e0202 */
[----:B------:R-:W-:Y:S04]  /*e960*/  BSSY B1, `(.L_x_298) ;  /* 0x0000006000017945 */ /* 0x000fe80003800000 */
[----:B------:R0:W-:Y:S01]  /*e970*/  @!P4 STG.E.U8 desc[UR36][R8.64], R3 ;  /* 0x000000030800c986 */ /* 0x0001e2000c101124 */
[----:B------:R-:W-:Y:S05]  /*e980*/  @P5 BRA `(.L_x_299) ;  /* 0x00000000000c5947 */ /* 0x000fea0003800000 */
[----:B------:R-:W0:Y:S02]  /*e990*/  LDG.E.U8 R16, desc[UR36][R156.64+0x1] ;  /* 0x000001249c107981 */ /* 0x000e24000c1e1100 */
[----:B0-----:R-:W-:-:S05]  /*e9a0*/  PRMT R3, R16, 0x8880, RZ ;  /* 0x0000888010037816 */ /* 0x001fca00000000ff */
[----:B------:R-:W-:-:S07]  /*e9b0*/  IMAD R2, R3, R18, RZ ;  /* 0x0000001203027224 */ /* 0x000fce00078e02ff */
.L_x_299:
[----:B------:R-:W-:Y:S05]  /*e9c0*/  BSYNC B1 ;  /* 0x0000000000017941 */ /* 0x000fea0003800000 */
.L_x_298:
[----:B------:R-:W-:Y:S01]  /*e9d0*/  @!P5 IMAD R27, R27, R17, R2 ;  /* 0x000000111b1bd224 */ /* 0x000fe200078e0202 */
[----:B------:R-:W-:Y:S04]  /*e9e0*/  BSSY B1, `(.L_x_300) ;  /* 0x0000006000017945 */ /* 0x000fe80003800000 */
[----:B------:R2:W-:Y:S01]  /*e9f0*/  @!P5 STG.E.U8 desc[UR36][R8.64+0x1], R27 ;  /* 0x0000011b0800d986 */ /* 0x0005e2000c101124 */
[----:B------:R-:W-:Y:S05]  /*ea00*/  @P6 BRA `(.L_x_301) ;  /* 0x00000000000c6947 */ /* 0x000fea0003800000 */
[----:B------:R-:W0:Y:S02]  /*ea10*/  LDG.E.U8 R16, desc[UR36][R14.64+0x8] ;  /* 0x000008240e107981 */ /* 0x000e24000c1e1100 */
[----:B0-----:R-:W-:-:S05]  /*ea20*/  PRMT R3, R16, 0x8880, RZ ;  /* 0x0000888010037816 */ /* 0x001fca00000000ff */
[----:B------:R-:W-:-:S07]  /*ea30*/  IMAD R2, R3, R18, RZ ;  /* 0x0000001203027224 */ /* 0x000fce00078e02ff */
.L_x_301:
[----:B------:R-:W-:Y:S05]  /*ea40*/  BSYNC B1 ;  /* 0x0000000000017941 */ /* 0x000fea0003800000 */
.L_x_300:
[----:B0-----:R-:W-:Y:S01]  /*ea50*/  @!P6 IMAD R3, R28, R17, R2 ;  /* 0x000000111c03e224 */ /* 0x001fe200078e0202 */
[----:B------:R-:W-:Y:S04]  /*ea60*/  BSSY B1, `(.L_x_302) ;  /* 0x0000006000017945 */ /* 0x000fe80003800000 */
[----:B------:R0:W-:Y:S01]  /*ea70*/  @!P6 STG.E.U8 desc[UR36][R6.64+0x8], R3 ;  /* 0x000008030600e986 */ /* 0x0001e2000c101124 */
[----:B------:R-:W-:Y:S05]  /*ea80*/  @P1 BRA `(.L_x_303) ;  /* 0x00000000000c1947 */ /* 0x000fea0003800000 */
[----:B------:R-:W0:Y:S02]  /*ea90*/  LDG.E.U8 R16, desc[UR36][R14.64+0x9] ;  /* 0x000009240e107981 */ /* 0x000e24000c1e1100 */
[----:B0-----:R-:W-:-:S05]  /*eaa0*/  PRMT R3, R16, 0x8880, RZ ;  /* 0x0000888010037816 */ /* 0x001fca00000000ff */
[----:B------:R-:W-:-:S07]  /*eab0*/  IMAD R2, R3, R18, RZ ;  /* 0x0000001203027224 */ /* 0x000fce00078e02ff */
.L_x_303:
[----:B------:R-:W-:Y:S05]  /*eac0*/  BSYNC B1 ;  /* 0x0000000000017941 */ /* 0x000fea0003800000 */
.L_x_302:
[C---:B------:R-:W-:Y:S01]  /*ead0*/  ISETP.LT.OR P4, PT, R0.reuse, 0x9, !P0 ;  /* 0x000000090000780c */ /* 0x040fe20004781670 */
[----:B------:R-:W-:Y:S01]  /*eae0*/  @!P1 IMAD R29, R29, R17, R2 ;  /* 0x000000111d1d9224 */ /* 0x000fe200078e0202 */
[----:B------:R-:W-:Y:S01]  /*eaf0*/  BSSY B1, `(.L_x_304) ;  /* 0x000000a000017945 */ /* 0x000fe20003800000 */
[C---:B------:R-:W-:Y:S02]  /*eb00*/  ISETP.LT.OR P3, PT, R0.reuse, 0xa, !P0 ;  /* 0x0000000a0000780c */ /* 0x040fe40004761670 */
[C---:B------:R-:W-:Y:S01]  /*eb10*/  ISETP.LT.OR P5, PT, R0.reuse, 0x11, !P2 ;  /* 0x000000110000780c */ /* 0x040fe200057a1670 */
[----:B------:R3:W-:Y:S01]  /*eb20*/  @!P1 STG.E.U8 desc[UR36][R6.64+0x9], R29 ;  /* 0x0000091d06009986 */ /* 0x0007e2000c101124 */
[C---:B------:R-:W-:Y:S02]  /*eb30*/  ISETP.LT.OR P6, PT, R0.reuse, 0x12, !P2 ;  /* 0x000000120000780c */ /* 0x040fe400057c1670 */
[----:B------:R-:W-:-:S04]  /*eb40*/  ISETP.LT.OR P1, PT, R0, 0x11, !P0 ;  /* 0x000000110000780c */ /* 0x000fc80004721670 */
[----:B------:R-:W-:Y:S09]  /*eb50*/  @P4 BRA `(.L_x_305) ;  /* 0x00000000000c4947 */ /* 0x000ff20003800000 */
[----:B------:R-:W0:Y:S02]  /*eb60*/  LDG.E.U8 R16, desc[UR36][R156.64+0x8] ;  /* 0x000008249c107981 */ /* 0x000e24000c1e1100 */
[----:B0-----:R-:W-:-:S05]  /*eb70*/  PRMT R3, R16, 0x8880, RZ ;  /* 0x0000888010037816 */ /* 0x001fca00000000ff */
[----:B------:R-:W-:-:S07]  /*eb80*/  IMAD R2, R3, R18, RZ ;  /* 0x0000001203027224 */ /* 0x000fce00078e02ff */
.L_x_305:
[----:B------:R-:W-:Y:S05]  /*eb90*/  BSYNC B1 ;  /* 0x0000000000017941 */ /* 0x000fea0003800000 */
.L_x_304:
[----:B0-----:R-:W-:Y:S01]  /*eba0*/  @!P4 IMAD R3, R30, R17, R2 ;  /* 0x000000111e03c224 */ /* 0x001fe200078e0202 */
[----:B------:R-:W-:Y:S04]  /*ebb0*/  BSSY B1, `(.L_x_306) ;  /* 0x0000006000017945 */ /* 0x000fe80003800000 */
[----:B------:R0:W-:Y:S01]  /*ebc0*/  @!P4 STG.E.U8 desc[UR36][R8.64+0x8], R3 ;  /* 0x000008030800c986 */ /* 0x0001e2000c101124 */
[----:B------:R-:W-:Y:S05]  /*ebd0*/  @P3 BRA `(.L_x_307) ;  /* 0x00000000000c3947 */ /* 0x000fea0003800000 */
[----:B------:R-:W0:Y:S02]  /*ebe0*/  LDG.E.U8 R16, desc[UR36][R156.64+0x9] ;  /* 0x000009249c107981 */ /* 0x000e24000c1e1100 */
[----:B0-----:R-:W-:-:S05]  /*ebf0*/  PRMT R3, R16, 0x8880, RZ ;  /* 0x0000888010037816 */ /* 0x001fca00000000ff */
[----:B------:R-:W-:-:S07]  /*ec00*/  IMAD R2, R3, R18, RZ ;  /* 0x0000001203027224 */ /* 0x000fce00078e02ff */
.L_x_307:
[----:B------:R-:W-:Y:S05]  /*ec10*/  BSYNC B1 ;  /* 0x0000000000017941 */ /* 0x000fea0003800000 */
.L_x_306:
[----:B------:R-:W-:Y:S01]  /*ec20*/  @!P3 IMAD R31, R31, R17, R2 ;  /* 0x000000111f1fb224 */ /* 0x000fe200078e0202 */
[----:B------:R-:W-:Y:S04]  /*ec30*/  BSSY B1, `(.L_x_308) ;  /* 0x0000006000017945 */ /* 0x000fe80003800000 */
[----:B------:R4:W-:Y:S01]  /*ec40*/  @!P3 STG.E.U8 desc[UR36][R8.64+0x9], R31 ;  /* 0x0000091f0800b986 */ /* 0x0009e2000c101124 */
[----:B------:R-:W-:Y:S05]  /*ec50*/  @P5 BRA `(.L_x_309) ;  /* 0x00000000000c5947 */ /* 0x000fea0003800000 */
[----:B------:R-:W0:Y:S02]  /*ec60*/  LDG.E.U8 R16, desc[UR36][R14.64+0x10] ;  /* 0x000010240e107981 */ /* 0x000e24000c1e1100 */
[----:B0-----:R-:W-:-:S05]  /*ec70*/  PRMT R3, R16, 0x8880, RZ ;  /* 0x0000888010037816 */ /* 0x001fca00000000ff */
[----:B------:R-:W-:-:S07]  /*ec80*/  IMAD R2, R3, R18, RZ ;  /* 0x0000001203027224 */ /* 0x000fce00078e02ff */
.L_x_309:
[----:B------:R-:W-:Y:S05]  /*ec90*/  BSYNC B1 ;  /* 0x0000000000017941 */ /* 0x000fea0003800000 */
.L_x_308:
[----:B0-----:R-:W-:Y:S01]  /*eca0*/  @!P5 IMAD R3, R32, R17, R2 ;  /* 0x000000112003d224 */ /* 0x001fe200078e0202 */
[----:B------:R-:W-:Y:S04]  /*ecb0*/  BSSY B1, `(.L_x_310) ;  /* 0x0000006000017945 */ /* 0x000fe80003800000 */
[----:B------:R0:W-:Y:S01]  /*ecc0*/  @!P5 STG.E.U8 desc[UR36][R6.64+0x10], R3 ;  /* 0x000010030600d986 */ /* 0x0001e2000c101124 */
[----:B------:R-:W-:Y:S05]  /*ecd0*/  @P6 BRA `(.L_x_311) ;  /* 0x00000000000c6947 */ /* 0x000fea0003800000 */
[----:B------:R-:W0:Y:S02]  /*ece0*/  LDG.E.U8 R16, desc[UR36][R14.64+0x11] ;  /* 0x000011240e107981 */ /* 0x000e24000c1e1100 */
[----:B0-----:R-:W-:-:S05]  /*ecf0*/  PRMT R3, R16, 0x8880, RZ ;  /* 0x0000888010037816 */ /* 0x001fca00000000ff */
[----:B------:R-:W-:-:S07]  /*ed00*/  IMAD R2, R3, R18, RZ ;  /* 0x0000001203027224 */ /* 0x000fce00078e02ff */
.L_x_311:
[----:B------:R-:W-:Y:S05]  /*ed10*/  BSYNC B1 ;  /* 0x0000000000017941 */ /* 0x000fea0003800000 */
.L_x_310:
[----:B------:R-:W-:Y:S01]  /*ed20*/  @!P6 IMAD R33, R33, R17, R2 ;  /* 0x000000112121e224 */ /* 0x000fe200078e0202 */
[----:B------:R-:W-:Y:S04]  /*ed30*/  BSSY B1, `(.L_x_312) ;  /* 0x0000006000017945 */ /* 0x000fe80003800000 */
[----:B------:R0:W-:Y:S01]  /*ed40*/  @!P6 STG.E.U8 desc[UR36][R6.64+0x11], R33 ;  /* 0x000011210600e986 */ /* 0x0001e2000c101124 */
[----:B------:R-:W-:Y:S05]  /*ed50*/  @P1 BRA `(.L_x_313) ;  /* 0x00000000000c1947 */ /* 0x000fea0003800000 */
[----:B------:R-:W0:Y:S02]  /*ed60*/  LDG.E.U8 R16, desc[UR36][R156.64+0x10] ;  /* 0x000010249c107981 */ /* 0x000e24000c1e1100 */
[----:B0-----:R-:W-:-:S05]  /*ed70*/  PRMT R3, R16, 0x8880, RZ ;  /* 0x0000888010037816 */ /* 0x001fca00000000ff */
[----:B------:R-:W-:-:S07]  /*ed80*/  IMAD R2, R3, R18, RZ ;  /* 0x0000001203027224 */ /* 0x000fce00078e02ff */
.L_x_313:
[----:B------:R-:W-:Y:S05]  /*ed90*/  BSYNC B1 ;  /* 0x0000000000017941 */ /* 0x000fea0003800000 */
.L_x_312:
[----:B------:R-:W-:Y:S01]  /*eda0*/  ISETP.LT.OR P4, PT, R0, 0x12, !P0 ;  /* 0x000000120000780c */ /* 0x000fe20004781670 */
[----:B0-----:R-:W-:Y:S01]  /*edb0*/  @!P1 IMAD R3, R34, R17, R2 ;  /* 0x0000001122039224 */ /* 0x001fe200078e0202 */
        /* <DEDUP_REMOVED lines=10> */
.L_x_315:
[----:B------:R-:W-:Y:S05]  /*ee60*/  BSYNC B1 ;  /* 0x0000000000017941 */ /* 0x000fea0003800000 */
.L_x_314:
[----:B------:R-:W-:Y:S01]  /*ee70*/  @!P4 IMAD R35, R35, R17, R2 ;  /* 0x000000112323c224 */ /* 0x000fe200078e0202 */
[----:B------:R-:W-:Y:S04]  /*ee80*/  BSSY B1, `(.L_x_316) ;  /* 0x0000006000017945 */ /* 0x000fe80003800000 */
[----:B------:R0:W-:Y:S01]  /*ee90*/  @!P4 STG.E.U8 desc[UR36][R8.64+0x11], R35 ;  /* 0x000011230800c986 */ /* 0x0001e2000c101124 */
[----:B------:R-:W-:Y:S05]  /*eea0*/  @P3 BRA `(.L_x_317) ;  /* 0x00000000000c3947 */ /* 0x000fea0003800000 */
[----:B------:R-:W0:Y:S02]  /*eeb0*/  LDG.E.U8 R16, desc[UR36][R14.64+0x18] ;  /* 0x000018240e107981 */ /* 0x000e24000c1e1100 */
[----:B0-----:R-:W-:-:S05]  /*eec0*/  PRMT R3, R16, 0x8880, RZ ;  /* 0x0000888010037816 */ /* 0x001fca00000000ff */
[----:B------:R-:W-:-:S07]  /*eed0*/  IMAD R2, R3, R18, RZ ;  /* 0x0000001203027224 */ /* 0x000fce00078e02ff */
.L_x_317:
[----:B------:R-:W-:Y:S05]  /*eee0*/  BSYNC B1 ;  /* 0x0000000000017941 */ /* 0x000fea0003800000 */
.L_x_316:
[----:B0-----:R-:W-:Y:S01]  /*eef0*/  @!P3 IMAD R3, R36, R17, R2 ;  /* 0x000000112403b224 */ /* 0x001fe200078e0202 */
[----:B------:R-:W-:Y:S04]  /*ef00*/  BSSY B1, `(.L_x_318) ;  /* 0x0000006000017945 */ /* 0x000fe80003800000 */
[----:B------:R0:W-:Y:S01]  /*ef10*/  @!P3 STG.E.U8 desc[UR36][R6.64+0x18], R3 ;  /* 0x000018030600b986 */ /* 0x0001e2000c101124 */
[----:B------:R-:W-:Y:S05]  /*ef20*/  @P5 BRA `(.L_x_319) ;  /* 0x00000000000c5947 */ /* 0x000fea0003800000 */
[----:B------:R-:W0:Y:S02]  /*ef30*/  LDG.E.U8 R16, desc[UR36][R14.64+0x19] ;  /* 0x000019240e107981 */ /* 0x000e24000c1e1100 */
[----:B0-----:R-:W-:-:S05]  /*ef40*/  PRMT R3, R16, 0x8880, RZ ;  /* 0x0000888010037816 */ /* 0x001fca00000000ff */
[----:B------:R-:W-:-:S07]  /*ef50*/  IMAD R2, R3, R18, RZ ;  /* 0x0000001203027224 */ /* 0x000fce00078e02ff */
.L_x_319:
[----:B------:R-:W-:Y:S05]  /*ef60*/  BSYNC B1 ;  /* 0x0000000000017941 */ /* 0x000fea0003800000 */
.L_x_318:
[----:B------:R-:W-:Y:S01]  /*ef70*/  @!P5 IMAD R37, R37, R17, R2 ;  /* 0x000000112525d224 */ /* 0x000fe200078e0202 */
[----:B------:R-:W-:Y:S04]  /*ef80*/  BSSY B1, `(.L_x_320) ;  /* 0x0000006000017945 */ /* 0x000fe80003800000 */
[----:B------:R0:W-:Y:S01]  /*ef90*/  @!P5 STG.E.U8 desc[UR36][R6.64+0x19], R37 ;  /* 0x000019250600d986 */ /* 0x0001e2000c101124 */
[----:B------:R-:W-:Y:S05]  /*efa0*/  @P6 BRA `(.L_x_321) ;  /* 0x00000000000c6947 */ /* 0x000fea0003800000 */
[----:B------:R-:W0:Y:S02]  /*efb0*/  LDG.E.U8 R16, desc[UR36][R156.64+0x18] ;  /* 0x000018249c107981 */ /* 0x000e24000c1e1100 */
[----:B0-----:R-:W-:-:S05]  /*efc0*/  PRMT R3, R16, 0x8880, RZ ;  /* 0x0000888010037816 */ /* 0x001fca00000000ff */
[----:B------:R-:W-:-:S07]  /*efd0*/  IMAD R2, R3, R18, RZ ;  /* 0x0000001203027224 */ /* 0x000fce00078e02ff */
.L_x_321:
[----:B------:R-:W-:Y:S05]  /*efe0*/  BSYNC B1 ;  /* 0x0000000000017941 */ /* 0x000fea0003800000 */
.L_x_320:
[----:B0-----:R-:W-:Y:S01]  /*eff0*/  @!P6 IMAD R3, R38, R17, R2 ;  /* 0x000000112603e224 */ /* 0x001fe200078e0202 */
[----:B------:R-:W-:Y:S04]  /*f000*/  BSSY B1, `(.L_x_322) ;  /* 0x0000006000017945 */ /* 0x000fe80003800000 */
[----:B------:R0:W-:Y:S01]  /*f010*/  @!P6 STG.E.U8 desc[UR36][R8.64+0x18], R3 ;  /* 0x000018030800e986 */ /* 0x0001e2000c101124 */
[----:B------:R-:W-:Y:S05]  /*f020*/  @P1 BRA `(.L_x_323) ;  /* 0x00000000000c1947 */ /* 0x000fea0003800000 */
[----:B------:R-:W0:Y:S02]  /*f030*/  LDG.E.U8 R16, desc[UR36][R156.64+0x19] ;  /* 0x000019249c107981 */ /* 0x000e24000c1e1100 */
[----:B0-----:R-:W-:-:S05]  /*f040*/  PRMT R3, R16, 0x8880, RZ ;  /* 0x0000888010037816 */ /* 0x001fca00000000ff */
[----:B------:R-:W-:-:S07]  /*f050*/  IMAD R2, R3, R18, RZ ;  /* 0x0000001203027224 */ /* 0x000fce00078e02ff */
.L_x_323:
[----:B------:R-:W-:Y:S05]  /*f060*/  BSYNC B1 ;  /* 0x0000000000017941 */ /* 0x000fea0003800000 */
.L_x_322:
        /* <DEDUP_REMOVED lines=12> */
.L_x_325:
[----:B------:R-:W-:Y:S05]  /*f130*/  BSYNC B1 ;  /* 0x0000000000017941 */ /* 0x000fea0003800000 */
.L_x_324:
[----:B0-----:R-:W-:Y:S01]  /*f140*/  @!P4 IMAD R3, R40, R17, R2 ;  /* 0x000000112803c224 */ /* 0x001fe200078e0202 */
[----:B------:R-:W-:Y:S04]  /*f150*/  BSSY B1, `(.L_x_326) ;  /* 0x0000006000017945 */ /* 0x000fe80003800000 */
[----:B------:R0:W-:Y:S01]  /*f160*/  @!P4 STG.E.U8 desc[UR36][R6.64+0x20], R3 ;  /* 0x000020030600c986 */ /* 0x0001e2000c101124 */
[----:B------:R-:W-:Y:S05]  /*f170*/  @P3 BRA `(.L_x_327) ;  /* 0x00000000000c3947 */ /* 0x000fea0003800000 */
[----:B------:R-:W0:Y:S02]  /*f180*/  LDG.E.U8 R16, desc[UR36][R14.64+0x21] ;  /* 0x000021240e107981 */ /* 0x000e24000c1e1100 */
[----:B0-----:R-:W-:-:S05]  /*f190*/  PRMT R3, R16, 0x8880, RZ ;  /* 0x0000888010037816 */ /* 0x001fca00000000ff */
[----:B------:R-:W-:-:S07]  /*f1a0*/  IMAD R2, R3, R18, RZ ;  /* 0x0000001203027224 */ /* 0x000fce00078e02ff */
.L_x_327:
[----:B------:R-:W-:Y:S05]  /*f1b0*/  BSYNC B1 ;  /* 0x0000000000017941 */ /* 0x000fea0003800000 */
.L_x_326:
[----:B------:R-:W-:Y:S01]  /*f1c0*/  @!P3 IMAD R41, R41, R17, R2 ;  /* 0x000000112929b224 */ /* 0x000fe200078e0202 */
[----:B------:R-:W-:Y:S04]  /*f1d0*/  BSSY B1, `(.L_x_328) ;  /* 0x0000006000017945 */ /* 0x000fe80003800000 */
[----:B------:R0:W-:Y:S01]  /*f1e0*/  @!P3 STG.E.U8 desc[UR36][R6.64+0x21], R41 ;  /* 0x000021290600b986 */ /* 0x0001e2000c101124 */
[----:B------:R-:W-:Y:S05]  /*f1f0*/  @P5 BRA `(.L_x_329) ;  /* 0x00000000000c5947 */ /* 0x000fea0003800000 */
[----:B------:R-:W0:Y:S02]  /*f200*/  LDG.E.U8 R16, desc[UR36][R156.64+0x20] ;  /* 0x000020249c107981 */ /* 0x000e24000c1e1100 */
[----:B0-----:R-:W-:-:S05]  /*f210*/  PRMT R3, R16, 0x8880, RZ ;  /* 0x0000888010037816 */ /* 0x001fca00000000ff */
[----:B------:R-:W-:-:S07]  /*f220*/  IMAD R2, R3, R18, RZ ;  /* 0x0000001203027224 */ /* 0x000fce00078e02ff */
.L_x_329:
[----:B------:R-:W-:Y:S05]  /*f230*/  BSYNC B1 ;  /* 0x0000000000017941 */ /* 0x000fea0003800000 */
.L_x_328:
[----:B0-----:R-:W-:Y:S01]  /*f240*/  @!P5 IMAD R3, R42, R17, R2 ;  /* 0x000000112a03d224 */ /* 0x001fe200078e0202 */
[----:B------:R-:W-:Y:S04]  /*f250*/  BSSY B1, `(.L_x_330) ;  /* 0x0000006000017945 */ /* 0x000fe80003800000 */
[----:B------:R0:W-:Y:S01]  /*f260*/  @!P5 STG.E.U8 desc[UR36][R8.64+0x20], R3 ;  /* 0x000020030800d986 */ /* 0x0001e2000c101124 */
[----:B------:R-:W-:Y:S05]  /*f270*/  @P6 BRA `(.L_x_331) ;  /* 0x00000000000c6947 */ /* 0x000fea0003800000 */
[----:B------:R-:W0:Y:S02]  /*f280*/  LDG.E.U8 R16, desc[UR36][R156.64+0x21] ;  /* 0x000021249c107981 */ /* 0x000e24000c1e1100 */
[----:B0-----:R-:W-:-:S05]  /*f290*/  PRMT R3, R16, 0x8880, RZ ;  /* 0x0000888010037816 */ /* 0x001fca00000000ff */
[----:B------:R-:W-:-:S07]  /*f2a0*/  IMAD R2, R3, R18, RZ ;  /* 0x0000001203027224 */ /* 0x000fce00078e02ff */
.L_x_331:
[----:B------:R-:W-:Y:S05]  /*f2b0*/  BSYNC B1 ;  /* 0x0000000000017941 */ /* 0x000fea0003800000 */
.L_x_330:
[----:B------:R-:W-:Y:S01]  /*f2c0*/  @!P6 IMAD R43, R43, R17, R2 ;  /* 0x000000112b2be224 */ /* 0x000fe200078e0202 */
[----:B------:R-:W-:Y:S04]  /*f2d0*/  BSSY B1, `(.L_x_332) ;  /* 0x0000006000017945 */ /* 0x000fe80003800000 */
[----:B------:R0:W-:Y:S01]  /*f2e0*/  @!P6 STG.E.U8 desc[UR36][R8.64+0x21], R43 ;  /* 0x0000212b0800e986 */ /* 0x0001e2000c101124 */
[----:B------:R-:W-:Y:S05]  /*f2f0*/  @P1 BRA `(.L_x_333) ;  /* 0x00000000000c1947 */ /* 0x000fea0003800000 */
[----:B------:R-:W0:Y:S02]  /*f300*/  LDG.E.U8 R16, desc[UR36][R14.64+0x28] ;  /* 0x000028240e107981 */ /* 0x000e24000c1e1100 */
[----:B0-----:R-:W-:-:S05]  /*f310*/  PRMT R3, R16, 0x8880, RZ ;  /* 0x0000888010037816 */ /* 0x001fca00000000ff */
[----:B------:R-:W-:-:S07]  /*f320*/  IMAD R2, R3, R18, RZ ;  /* 0x0000001203027224 */ /* 0x000fce00078e02ff */
.L_x_333:
[----:B------:R-:W-:Y:S05]  /*f330*/  BSYNC B1 ;  /* 0x0000000000017941 */ /* 0x000fea0003800000 */
.L_x_332:
        /* <DEDUP_REMOVED lines=12> */
.L_x_335:
[----:B------:R-:W-:Y:S05]  /*f400*/  BSYNC B1 ;  /* 0x0000000000017941 */ /* 0x000fea0003800000 */
.L_x_334:
[----:B------:R-:W-:Y:S01]  /*f410*/  @!P4 IMAD R45, R45, R17, R2 ;  /* 0x000000112d2dc224 */ /* 0x000fe200078e0202 */
[----:B------:R-:W-:Y:S04]  /*f420*/  BSSY B1, `(.L_x_336) ;  /* 0x0000006000017945 */ /* 0x000fe80003800000 */
[----:B------:R0:W-:Y:S01]  /*f430*/  @!P4 STG.E.U8 desc[UR36][R6.64+0x29], R45 ;  /* 0x0000292d0600c986 */ /* 0x0001e2000c101124 */
[----:B------:R-:W-:Y:S05]  /*f440*/  @P3 BRA `(.L_x_337) ;  /* 0x00000000000c3947 */ /* 0x000fea0003800000 */
[----:B------:R-:W0:Y:S02]  /*f450*/  LDG.E.U8 R16, desc[UR36][R156.64+0x28] ;  /* 0x000028249c107981 */ /* 0x000e24000c1e1100 */
[----:B0-----:R-:W-:-:S05]  /*f460*/  PRMT R3, R16, 0x8880, RZ ;  /* 0x0000888010037816 */ /* 0x001fca00000000ff */
[----:B------:R-:W-:-:S07]  /*f470*/  IMAD R2, R3, R18, RZ ;  /* 0x0000001203027224 */ /* 0x000fce00078e02ff */
.L_x_337:
[----:B------:R-:W-:Y:S05]  /*f480*/  BSYNC B1 ;  /* 0x0000000000017941 */ /* 0x000fea0003800000 */
.L_x_336:
[----:B0-----:R-:W-:Y:S01]  /*f490*/  @!P3 IMAD R3, R46, R17, R2 ;  /* 0x000000112e03b224 */ /* 0x001fe200078e0202 */
[----:B------:R-:W-:Y:S04]  /*f4a0*/  BSSY B1, `(.L_x_338) ;  /* 0x0000006000017945 */ /* 0x000fe80003800000 */
[----:B------:R0:W-:Y:S01]  /*f4b0*/  @!P3 STG.E.U8 desc[UR36][R8.64+0x28], R3 ;  /* 0x000028030800b986 */ /* 0x0001e2000c101124 */
[----:B------:R-:W-:Y:S05]  /*f4c0*/  @P5 BRA `(.L_x_339) ;  /* 0x00000000000c5947 */ /* 0x000fea0003800000 */
[----:B------:R-:W0:Y:S02]  /*f4d0*/  LDG.E.U8 R16, desc[UR36][R156.64+0x29] ;  /* 0x000029249c107981 */ /* 0x000e24000c1e1100 */
[----:B0-----:R-:W-:-:S05]  /*f4e0*/  PRMT R3, R16, 0x8880, RZ ;  /* 0x0000888010037816 */ /* 0x001fca00000000ff */
[----:B------:R-:W-:-:S07]  /*f4f0*/  IMAD R2, R3, R18, RZ ;  /* 0x0000001203027224 */ /* 0x000fce00078e02ff */
.L_x_339:
[----:B------:R-:W-:Y:S05]  /*f500*/  BSYNC B1 ;  /* 0x0000000000017941 */ /* 0x000fea0003800000 */
.L_x_338:
[----:B------:R-:W-:Y:S01]  /*f510*/  @!P5 IMAD R47, R47, R17, R2 ;  /* 0x000000112f2fd224 */ /* 0x000fe200078e0202 */
[----:B------:R-:W-:Y:S04]  /*f520*/  BSSY B1, `(.L_x_340) ;  /* 0x0000006000017945 */ /* 0x000fe80003800000 */
[----:B------:R0:W-:Y:S01]  /*f530*/  @!P5 STG.E.U8 desc[UR36][R8.64+0x29], R47 ;  /* 0x0000292f0800d986 */ /* 0x0001e2000c101124 */
[----:B------:R-:W-:Y:S05]  /*f540*/  @P6 BRA `(.L_x_341) ;  /* 0x00000000000c6947 */ /* 0x000fea0003800000 */
[----:B------:R-:W0:Y:S02]  /*f550*/  LDG.E.U8 R16, desc[UR36][R14.64+0x30] ;  /* 0x000030240e107981 */ /* 0x000e24000c1e1100 */
[----:B0-----:R-:W-:-:S05]  /*f560*/  PRMT R3, R16, 0x8880, RZ ;  /* 0x0000888010037816 */ /* 0x001fca00000000ff */
[----:B------:R-:W-:-:S07]  /*f570*/  IMAD R2, R3, R18, RZ ;  /* 0x0000001203027224 */ /* 0x000fce00078e02ff */
.L_x_341:
[----:B------:R-:W-:Y:S05]  /*f580*/  BSYNC B1 ;  /* 0x0000000000017941 */ /* 0x000fea0003800000 */
.L_x_340:
[----:B0-----:R-:W-:Y:S01]  /*f590*/  @!P6 IMAD R3, R48, R17, R2 ;  /* 0x000000113003e224 */ /* 0x001fe200078e0202 */
[----:B------:R-:W-:Y:S04]  /*f5a0*/  BSSY B1, `(.L_x_342) ;  /* 0x0000006000017945 */ /* 0x000fe80003800000 */
[----:B------:R0:W-:Y:S01]  /*f5b0*/  @!P6 STG.E.U8 desc[UR36][R6.64+0x30], R3 ;  /* 0x000030030600e986 */ /* 0x0001e2000c101124 */
[----:B------:R-:W-:Y:S05]  /*f5c0*/  @P1 BRA `(.L_x_343) ;  /* 0x00000000000c1947 */ /* 0x000fea0003800000 */
[----:B------:R-:W0:Y:S02]  /*f5d0*/  LDG.E.U8 R16, desc[UR36][R14.64+0x31] ;  /* 0x000031240e107981 */ /* 0x000e24000c1e1100 */
[----:B0-----:R-:W-:-:S05]  /*f5e0*/  PRMT R3, R16, 0x8880, RZ ;  /* 0x0000888010037816 */ /* 0x001fca00000000ff */
[----:B------:R-:W-:-:S07]  /*f5f0*/  IMAD R2, R3, R18, RZ ;  /* 0x0000001203027224 */ /* 0x000fce00078e02ff */
.L_x_343:
[----:B------:R-:W-:Y:S05]  /*f600*/  BSYNC B1 ;  /* 0x0000000000017941 */ /* 0x000fea0003800000 */
.L_x_342:
        /* <DEDUP_REMOVED lines=12> */
.L_x_345:
[----:B------:R-:W-:Y:S05]  /*f6d0*/  BSYNC B1 ;  /* 0x0000000000017941 */ /* 0x000fea0003800000 */
.L_x_344:
[----:B0-----:R-:W-:Y:S01]  /*f6e0*/  @!P4 IMAD R3, R50, R17, R2 ;  /* 0x000000113203c224 */ /* 0x001fe200078e0202 */
[----:B------:R-:W-:Y:S04]  /*f6f0*/  BSSY B1, `(.L_x_346) ;  /* 0x0000006000017945 */ /* 0x000fe80003800000 */
[----:B------:R0:W-:Y:S01]  /*f700*/  @!P4 STG.E.U8 desc[UR36][R8.64+0x30], R3 ;  /* 0x000030030800c986 */ /* 0x0001e2000c101124 */
[----:B------:R-:W-:Y:S05]  /*f710*/  @P3 BRA `(.L_x_347) ;  /* 0x00000000000c3947 */ /* 0x000fea0003800000 */
[----:B------:R-:W0:Y:S02]  /*f720*/  LDG.E.U8 R16, desc[UR36][R156.64+0x31] ;  /* 0x000031249c107981 */ /* 0x000e24000c1e1100 */
[----:B0-----:R-:W-:-:S05]  /*f730*/  PRMT R3, R16, 0x8880, RZ ;  /* 0x0000888010037816 */ /* 0x001fca00000000ff */
[----:B------:R-:W-:-:S07]  /*f740*/  IMAD R2, R3, R18, RZ ;  /* 0x0000001203027224 */ /* 0x000fce00078e02ff */
.L_x_347:
[----:B------:R-:W-:Y:S05]  /*f750*/  BSYNC B1 ;  /* 0x0000000000017941 */ /* 0x000fea0003800000 */
.L_x_346:
[----:B------:R-:W-:Y:S01]  /*f760*/  @!P3 IMAD R51, R51, R17, R2 ;  /* 0x000000113333b224 */ /* 0x000fe200078e0202 */
[----:B------:R-:W-:Y:S04]  /*f770*/  BSSY B1, `(.L_x_348) ;  /* 0x0000006000017945 */ /* 0x000fe80003800000 */
[----:B------:R0:W-:Y:S01]  /*f780*/  @!P3 STG.E.U8 desc[UR36][R8.64+0x31], R51 ;  /* 0x000031330800b986 */ /* 0x0001e2000c101124 */
[----:B------:R-:W-:Y:S05]  /*f790*/  @P5 BRA `(.L_x_349) ;  /* 0x00000000000c5947 */ /* 0x000fea0003800000 */
[----:B------:R-:W0:Y:S02]  /*f7a0*/  LDG.E.U8 R16, desc[UR36][R14.64+0x38] ;  /* 0x000038240e107981 */ /* 0x000e24000c1e1100 */
[----:B0-----:R-:W-:-:S05]  /*f7b0*/  PRMT R3, R16, 0x8880, RZ ;  /* 0x0000888010037816 */ /* 0x001fca00000000ff */
[----:B------:R-:W-:-:S07]  /*f7c0*/  IMAD R2, R3, R18, RZ ;  /* 0x0000001203027224 */ /* 0x000fce00078e02ff */
.L_x_349:
[----:B------:R-:W-:Y:S05]  /*f7d0*/  BSYNC B1 ;  /* 0x0000000000017941 */ /* 0x000fea0003800000 */
.L_x_348:
[----:B0-----:R-:W-:Y:S01]  /*f7e0*/  @!P5 IMAD R3, R52, R17, R2 ;  /* 0x000000113403d224 */ /* 0x001fe200078e0202 */
[----:B------:R-:W-:Y:S04]  /*f7f0*/  BSSY B1, `(.L_x_350) ;  /* 0x0000006000017945 */ /* 0x000fe80003800000 */
[----:B------:R0:W-:Y:S01]  /*f800*/  @!P5 STG.E.U8 desc[UR36][R6.64+0x38], R3 ;  /* 0x000038030600d986 */ /* 0x0001e2000c101124 */
[----:B------:R-:W-:Y:S05]  /*f810*/  @P6 BRA `(.L_x_351) ;  /* 0x00000000000c6947 */ /* 0x000fea0003800000 */
[----:B------:R-:W0:Y:S02]  /*f820*/  LDG.E.U8 R16, desc[UR36][R14.64+0x39] ;  /* 0x000039240e107981 */ /* 0x000e24000c1e1100 */
[----:B0-----:R-:W-:-:S05]  /*f830*/  PRMT R3, R16, 0x8880, RZ ;  /* 0x0000888010037816 */ /* 0x001fca00000000ff */
[----:B------:R-:W-:-:S07]  /*f840*/  IMAD R2, R3, R18, RZ ;  /* 0x0000001203027224 */ /* 0x000fce00078e02ff */
.L_x_351:
[----:B------:R-:W-:Y:S05]  /*f850*/  BSYNC B1 ;  /* 0x0000000000017941 */ /* 0x000fea0003800000 */
.L_x_350:
[----:B------:R-:W-:Y:S01]  /*f860*/  @!P6 IMAD R53, R53, R17, R2 ;  /* 0x000000113535e224 */ /* 0x000fe200078e0202 */
[----:B------:R-:W-:Y:S04]  /*f870*/  BSSY B1, `(.L_x_352) ;  /* 0x0000006000017945 */ /* 0x000fe80003800000 */
[----:B------:R0:W-:Y:S01]  /*f880*/  @!P6 STG.E.U8 desc[UR36][R6.64+0x39], R53 ;  /* 0x000039350600e986 */ /* 0x0001e2000c101124 */
[----:B------:R-:W-:Y:S05]  /*f890*/  @P1 BRA `(.L_x_353) ;  /* 0x00000000000c1947 */ /* 0x000fea0003800000 */
[----:B------:R-:W0:Y:S02]  /*f8a0*/  LDG.E.U8 R16, desc[UR36][R156.64+0x38] ;  /* 0x000038249c107981 */ /* 0x000e24000c1e1100 */
[----:B0-----:R-:W-:-:S05]  /*f8b0*/  PRMT R3, R16, 0x8880, RZ ;  /* 0x0000888010037816 */ /* 0x001fca00000000ff */
[----:B------:R-:W-:-:S07]  /*f8c0*/  IMAD R2, R3, R18, RZ ;  /* 0x0000001203027224 */ /* 0x000fce00078e02ff */
.L_x_353:
[----:B------:R-:W-:Y:S05]  /*f8d0*/  BSYNC B1 ;  /* 0x0000000000017941 */ /* 0x000fea0003800000 */
.L_x_352:
        /* <DEDUP_REMOVED lines=12> */
.L_x_355:
[----:B------:R-:W-:Y:S05]  /*f9a0*/  BSYNC B1 ;  /* 0x0000000000017941 */ /* 0x000fea0003800000 */
.L_x_354:
[----:B------:R-:W-:Y:S01]  /*f9b0*/  @!P4 IMAD R55, R55, R17, R2 ;  /* 0x000000113737c224 */ /* 0x000fe200078e0202 */
[----:B------:R-:W-:Y:S04]  /*f9c0*/  BSSY B1, `(.L_x_356) ;  /* 0x0000006000017945 */ /* 0x000fe80003800000 */
[----:B------:R0:W-:Y:S01]  /*f9d0*/  @!P4 STG.E.U8 desc[UR36][R8.64+0x39], R55 ;  /* 0x000039370800c986 */ /* 0x0001e2000c101124 */
[----:B------:R-:W-:Y:S05]  /*f9e0*/  @P3 BRA `(.L_x_357) ;  /* 0x00000000000c3947 */ /* 0x000fea0003800000 */
[----:B------:R-:W0:Y:S02]  /*f9f0*/  LDG.E.U8 R16, desc[UR36][R14.64+0x40] ;  /* 0x000040240e107981 */ /* 0x000e24000c1e1100 */
[----:B0-----:R-:W-:-:S05]  /*fa00*/  PRMT R3, R16, 0x8880, RZ ;  /* 0x0000888010037816 */ /* 0x001fca00000000ff */
[----:B------:R-:W-:-:S07]  /*fa10*/  IMAD R2, R3, R18, RZ ;  /* 0x0000001203027224 */ /* 0x000fce00078e02ff */
.L_x_357:
[----:B------:R-:W-:Y:S05]  /*fa20*/  BSYNC B1 ;  /* 0x0000000000017941 */ /* 0x000fea0003800000 */
.L_x_356:
[----:B0-----:R-:W-:Y:S01]  /*fa30*/  @!P3 IMAD R3, R56, R17, R2 ;  /* 0x000000113803b224 */ /* 0x001fe200078e0202 */
[----:B------:R-:W-:Y:S04]  /*fa40*/  BSSY B1, `(.L_x_358) ;  /* 0x0000006000017945 */ /* 0x000fe80003800000 */
[----:B------:R0:W-:Y:S01]  /*fa50*/  @!P3 STG.E.U8 desc[UR36][R6.64+0x40], R3 ;  /* 0x000040030600b986 */ /* 0x0001e2000c101124 */
[----:B------:R-:W-:Y:S05]  /*fa60*/  @P5 BRA `(.L_x_359) ;  /* 0x00000000000c5947 */ /* 0x000fea0003800000 */
[----:B------:R-:W0:Y:S02]  /*fa70*/  LDG.E.U8 R16, desc[UR36][R14.64+0x41] ;  /* 0x000041240e107981 */ /* 0x000e24000c1e1100 */
[----:B0-----:R-:W-:-:S05]  /*fa80*/  PRMT R3, R16, 0x8880, RZ ;  /* 0x0000888010037816 */ /* 0x001fca00000000ff */
[----:B------:R-:W-:-:S07]  /*fa90*/  IMAD R2, R3, R18, RZ ;  /* 0x0000001203027224 */ /* 0x000fce00078e02ff */
.L_x_359:
[----:B------:R-:W-:Y:S05]  /*faa0*/  BSYNC B1 ;  /* 0x0000000000017941 */ /* 0x000fea0003800000 */
.L_x_358:
[----:B------:R-:W-:Y:S01]  /*fab0*/  @!P5 IMAD R57, R57, R17, R2 ;  /* 0x000000113939d224 */ /* 0x000fe200078e0202 */
[----:B------:R-:W-:Y:S04]  /*fac0*/  BSSY B1, `(.L_x_360) ;  /* 0x0000006000017945 */ /* 0x000fe80003800000 */
[----:B------:R0:W-:Y:S01]  /*fad0*/  @!P5 STG.E.U8 desc[UR36][R6.64+0x41], R57 ;  /* 0x000041390600d986 */ /* 0x0001e2000c101124 */
[----:B------:R-:W-:Y:S05]  /*fae0*/  @P6 BRA `(.L_x_361) ;  /* 0x00000000000c6947 */ /* 0x000fea0003800000 */
[----:B------:R-:W0:Y:S02]  /*faf0*/  LDG.E.U8 R16, desc[UR36][R156.64+0x40] ;  /* 0x000040249c107981 */ /* 0x000e24000c1e1100 */
[----:B0-----:R-:W-:-:S05]  /*fb00*/  PRMT R3, R16, 0x8880, RZ ;  /* 0x0000888010037816 */ /* 0x001fca00000000ff */
[----:B------:R-:W-:-:S07]  /*fb10*/  IMAD R2, R3, R18, RZ ;  /* 0x0000001203027224 */ /* 0x000fce00078e02ff */
.L_x_361:
[----:B------:R-:W-:Y:S05]  /*fb20*/  BSYNC B1 ;  /* 0x0000000000017941 */ /* 0x000fea0003800000 */
.L_x_360:
[----:B0-----:R-:W-:Y:S01]  /*fb30*/  @!P6 IMAD R3, R58, R17, R2 ;  /* 0x000000113a03e224 */ /* 0x001fe200078e0202 */
[----:B------:R-:W-:Y:S04]  /*fb40*/  BSSY B1, `(.L_x_362) ;  /* 0x0000006000017945 */ /* 0x000fe80003800000 */
[----:B------:R0:W-:Y:S01]  /*fb50*/  @!P6 STG.E.U8 desc[UR36][R8.64+0x40], R3 ;  /* 0x000040030800e986 */ /* 0x0001e2000c101124 */
[----:B------:R-:W-:Y:S05]  /*fb60*/  @P1 BRA `(.L_x_363) ;  /* 0x00000000000c1947 */ /* 0x000fea0003800000 */
[----:B------:R-:W0:Y:S02]  /*fb70*/  LDG.E.U8 R16, desc[UR36][R156.64+0x41] ;  /* 0x000041249c107981 */ /* 0x000e24000c1e1100 */
[----:B0-----:R-:W-:-:S05]  /*fb80*/  PRMT R3, R16, 0x8880, RZ ;  /* 0x0000888010037816 */ /* 0x001fca00000000ff */
[----:B------:R-:W-:-:S07]  /*fb90*/  IMAD R2, R3, R18, RZ ;  /* 0x0000001203027224 */ /* 0x000fce00078e02ff */
.L_x_363:
[----:B------:R-:W-:Y:S05]  /*fba0*/  BSYNC B1 ;  /* 0x0000000000017941 */ /* 0x000fea0003800000 */
.L_x_362:
        /* <DEDUP_REMOVED lines=12> */
.L_x_365:
[----:B------:R-:W-:Y:S05]  /*fc70*/  BSYNC B1 ;  /* 0x0000000000017941 */ /* 0x000fea0003800000 */
.L_x_364:
[----:B0-----:R-:W-:Y:S01]  /*fc80*/  @!P4 IMAD R3, R60, R17, R2 ;  /* 0x000000113c03c224 */ /* 0x001fe200078e0202 */
[----:B------:R-:W-:Y:S04]  /*fc90*/  BSSY B1, `(.L_x_366) ;  /* 0x0000006000017945 */ /* 0x000fe80003800000 */
[----:B------:R0:W-:Y:S01]  /*fca0*/  @!P4 STG.E.U8 desc[UR36][R6.64+0x48], R3 ;  /* 0x000048030600c986 */ /* 0x0001e2000c101124 */
[----:B------:R-:W-:Y:S05]  /*fcb0*/  @P3 BRA `(.L_x_367) ;  /* 0x00000000000c3947 */ /* 0x000fea0003800000 */
[----:B------:R-:W0:Y:S02]  /*fcc0*/  LDG.E.U8 R16, desc[UR36][R14.64+0x49] ;  /* 0x000049240e107981 */ /* 0x000e24000c1e1100 */
[----:B0-----:R-:W-:-:S05]  /*fcd0*/  PRMT R3, R16, 0x8880, RZ ;  /* 0x0000888010037816 */ /* 0x001fca00000000ff */
[----:B------:R-:W-:-:S07]  /*fce0*/  IMAD R2, R3, R18, RZ ;  /* 0x0000001203027224 */ /* 0x000fce00078e02ff */
.L_x_367:
[----:B------:R-:W-:Y:S05]  /*fcf0*/  BSYNC B1 ;  /* 0x0000000000017941 */ /* 0x000fea0003800000 */
.L_x_366:
[----:B------:R-:W-:Y:S01]  /*fd00*/  @!P3 IMAD R61, R61, R17, R2 ;  /* 0x000000113d3db224 */ /* 0x000fe200078e0202 */
[----:B------:R-:W-:Y:S04]  /*fd10*/  BSSY B1, `(.L_x_368) ;  /* 0x0000006000017945 */ /* 0x000fe80003800000 */
[----:B------:R0:W-:Y:S01]  /*fd20*/  @!P3 STG.E.U8 desc[UR36][R6.64+0x49], R61 ;  /* 0x0000493d0600b986 */ /* 0x0001e2000c101124 */
[----:B------:R-:W-:Y:S05]  /*fd30*/  @P5 BRA `(.L_x_369) ;  /* 0x00000000000c5947 */ /* 0x000fea0003800000 */
[----:B------:R-:W0:Y:S02]  /*fd40*/  LDG.E.U8 R16, desc[UR36][R156.64+0x48] ;  /* 0x000048249c107981 */ /* 0x000e24000c1e1100 */
[----:B0-----:R-:W-:-:S05]  /*fd50*/  PRMT R3, R16, 0x8880, RZ ;  /* 0x0000888010037816 */ /* 0x001fca00000000ff */
[----:B------:R-:W-:-:S07]  /*fd60*/  IMAD R2, R3, R18, RZ ;  /* 0x0000001203027224 */ /* 0x000fce00078e02ff */
.L_x_369:
[----:B------:R-:W-:Y:S05]  /*fd70*/  BSYNC B1 ;  /* 0x0000000000017941 */ /* 0x000fea0003800000 */
.L_x_368:
[----:B0-----:R-:W-:Y:S01]  /*fd80*/  @!P5 IMAD R3, R62, R17, R2 ;  /* 0x000000113e03d224 */ /* 0x001fe200078e0202 */
[----:B------:R-:W-:Y:S04]  /*fd90*/  BSSY B1, `(.L_x_370) ;  /* 0x0000006000017945 */ /* 0x000fe80003800000 */
[----:B------:R0:W-:Y:S01]  /*fda0*/  @!P5 STG.E.U8 desc[UR36][R8.64+0x48], R3 ;  /* 0x000048030800d986 */ /* 0x0001e2000c101124 */
[----:B------:R-:W-:Y:S05]  /*fdb0*/  @P6 BRA `(.L_x_371) ;  /* 0x00000000000c6947 */ /* 0x000fea0003800000 */
[----:B------:R-:W0:Y:S02]  /*fdc0*/  LDG.E.U8 R16, desc[UR36][R156.64+0x49] ;  /* 0x000049249c107981 */ /* 0x000e24000c1e1100 */
[----:B0-----:R-:W-:-:S05]  /*fdd0*/  PRMT R3, R16, 0x8880, RZ ;  /* 0x0000888010037816 */ /* 0x001fca00000000ff */
[----:B------:R-:W-:-:S07]  /*fde0*/  IMAD R2, R3, R18, RZ ;  /* 0x0000001203027224 */ /* 0x000fce00078e02ff */
.L_x_371:
[----:B------:R-:W-:Y:S05]  /*fdf0*/  BSYNC B1 ;  /* 0x0000000000017941 */ /* 0x000fea0003800000 */
.L_x_370:
[----:B------:R-:W-:Y:S01]  /*fe00*/  @!P6 IMAD R63, R63, R17, R2 ;  /* 0x000000113f3fe224 */ /* 0x000fe200078e0202 */
[----:B------:R-:W-:Y:S04]  /*fe10*/  BSSY B1, `(.L_x_372) ;  /* 0x0000006000017945 */ /* 0x000fe80003800000 */
[----:B------:R0:W-:Y:S01]  /*fe20*/  @!P6 STG.E.U8 desc[UR36][R8.64+0x49], R63 ;  /* 0x0000493f0800e986 */ /* 0x0001e2000c101124 */
[----:B------:R-:W-:Y:S05]  /*fe30*/  @P1 BRA `(.L_x_373) ;  /* 0x00000000000c1947 */ /* 0x000fea0003800000 */
[----:B------:R-:W0:Y:S02]  /*fe40*/  LDG.E.U8 R16, desc[UR36][R14.64+0x50] ;  /* 0x000050240e107981 */ /* 0x000e24000c1e1100 */
[----:B0-----:R-:W-:-:S05]  /*fe50*/  PRMT R3, R16, 0x8880, RZ ;  /* 0x0000888010037816 */ /* 0x001fca00000000ff */
[----:B------:R-:W-:-:S07]  /*fe60*/  IMAD R2, R3, R18, RZ ;  /* 0x0000001203027224 */ /* 0x000fce00078e02ff */
.L_x_373:
[----:B------:R-:W-:Y:S05]  /*fe70*/  BSYNC B1 ;  /* 0x0000000000017941 */ /* 0x000fea0003800000 */
.L_x_372:
        /* <DEDUP_REMOVED lines=12> */
.L_x_375:
[----:B------:R-:W-:Y:S05]  /*ff40*/  BSYNC B1 ;  /* 0x0000000000017941 */ /* 0x000fea0003800000 */
.L_x_374:
[----:B------:R-:W-:Y:S01]  /*ff50*/  @!P4 IMAD R65, R65, R17, R2 ;  /* 0x000000114141c224 */ /* 0x000fe200078e0202 */
[----:B------:R-:W-:Y:S04]  /*ff60*/  BSSY B1, `(.L_x_376) ;  /* 0x0000006000017945 */ /* 0x000fe80003800000 */
[----:B------:R0:W-:Y:S01]  /*ff70*/  @!P4 STG.E.U8 desc[UR36][R6.64+0x51], R65 ;  /* 0x000051410600c986 */ /* 0x0001e2000c101124 */
[----:B------:R-:W-:Y:S05]  /*ff80*/  @P3 BRA `(.L_x_377) ;  /* 0x00000000000c3947 */ /* 0x000fea0003800000 */
[----:B------:R-:W0:Y:S02]  /*ff90*/  LDG.E.U8 R16, desc[UR36][R156.64+0x50] ;  /* 0x000050249c107981 */ /* 0x000e24000c1e1100 */
[----:B0-----:R-:W-:-:S05]  /*ffa0*/  PRMT R3, R16, 0x8880, RZ ;  /* 0x0000888010037816 */ /* 0x001fca00000000ff */
[----:B------:R-:W-:-:S07]  /*ffb0*/  IMAD R2, R3, R18, RZ ;  /* 0x0000001203027224 */ /* 0x000fce00078e02ff */
.L_x_377:
[----:B------:R-:W-:Y:S05]  /*ffc0*/  BSYNC B1 ;  /* 0x0000000000017941 */ /* 0x000fea0003800000 */
.L_x_376:
[----:B0-----:R-:W-:Y:S01]  /*ffd0*/  @!P3 IMAD R3, R66, R17, R2 ;  /* 0x000000114203b224 */ /* 0x001fe200078e0202 */
[----:B------:R-:W-:Y:S04]  /*ffe0*/  BSSY B1, `(.L_x_378) ;  /* 0x0000006000017945 */ /* 0x000fe80003800000 */
[----:B------:R0:W-:Y:S01]  /*fff0*/  @!P3 STG.E.U8 desc[UR36][R8.64+0x50], R3 ;  /* 0x000050030800b986 */ /* 0x0001e2000c101124 */
[----:B------:R-:W-:Y:S05]  /*10000*/  @P5 BRA `(.L_x_379) ;  /* 0x00000000000c5947 */ /* 0x000fea0003800000 */
[----:B------:R-:W0:Y:S02]  /*10010*/  LDG.E.U8 R16, desc[UR36][R156.64+0x51] ;  /* 0x000051249c107981 */ /* 0x000e24000c1e1100 */
[----:B0-----:R-:W-:-:S05]  /*10020*/  PRMT R3, R16, 0x8880, RZ ;  /* 0x0000888010037816 */ /* 0x001fca00000000ff */
[----:B------:R-:W-:-:S07]  /*10030*/  IMAD R2, R3, R18, RZ ;  /* 0x0000001203027224 */ /* 0x000fce00078e02ff */
.L_x_379:
[----:B------:R-:W-:Y:S05]  /*10040*/  BSYNC B1 ;  /* 0x0000000000017941 */ /* 0x000fea0003800000 */
.L_x_378:
[----:B------:R-:W-:Y:S01]  /*10050*/  @!P5 IMAD R67, R67, R17, R2 ;  /* 0x000000114343d224 */ /* 0x000fe200078e0202 */
[----:B------:R-:W-:Y:S04]  /*10060*/  BSSY B1, `(.L_x_380) ;  /* 0x0000006000017945 */ /* 0x000fe80003800000 */
[----:B------:R0:W-:Y:S01]  /*10070*/  @!P5 STG.E.U8 desc[UR36][R8.64+0x51], R67 ;  /* 0x000051430800d986 */ /* 0x0001e2000c101124 */
[----:B------:R-:W-:Y:S05]  /*10080*/  @P6 BRA `(.L_x_381) ;  /* 0x00000000000c6947 */ /* 0x000fea0003800000 */
[----:B------:R-:W0:Y:S02]  /*10090*/  LDG.E.U8 R16, desc[UR36][R14.64+0x58] ;  /* 0x000058240e107981 */ /* 0x000e24000c1e1100 */
[----:B0-----:R-:W-:-:S05]  /*100a0*/  PRMT R3, R16, 0x8880, RZ ;  /* 0x0000888010037816 */ /* 0x001fca00000000ff */
[----:B------:R-:W-:-:S07]  /*100b0*/  IMAD R2, R3, R18, RZ ;  /* 0x0000001203027224 */ /* 0x000fce00078e02ff */
.L_x_381:
[----:B------:R-:W-:Y:S05]  /*100c0*/  BSYNC B1 ;  /* 0x0000000000017941 */ /* 0x000fea0003800000 */
.L_x_380:
[----:B0-----:R-:W-:Y:S01]  /*100d0*/  @!P6 IMAD R3, R68, R17, R2 ;  /* 0x000000114403e224 */ /* 0x001fe200078e0202 */
[----:B------:R-:W-:Y:S04]  /*100e0*/  BSSY B1, `(.L_x_382) ;  /* 0x0000006000017945 */ /* 0x000fe80003800000 */
[----:B------:R0:W-:Y:S01]  /*100f0*/  @!P6 STG.E.U8 desc[UR36][R6.64+0x58], R3 ;  /* 0x000058030600e986 */ /* 0x0001e2000c101124 */
[----:B------:R-:W-:Y:S05]  /*10100*/  @P1 BRA `(.L_x_383) ;  /* 0x00000000000c1947 */ /* 0x000fea0003800000 */
[----:B------:R-:W0:Y:S02]  /*10110*/  LDG.E.U8 R16, desc[UR36][R14.64+0x59] ;  /* 0x000059240e107981 */ /* 0x000e24000c1e1100 */
[----:B0-----:R-:W-:-:S05]  /*10120*/  PRMT R3, R16, 0x8880, RZ ;  /* 0x0000888010037816 */ /* 0x001fca00000000ff */
[----:B------:R-:W-:-:S07]  /*10130*/  IMAD R2, R3, R18, RZ ;  /* 0x0000001203027224 */ /* 0x000fce00078e02ff */
.L_x_383:
[----:B------:R-:W-:Y:S05]  /*10140*/  BSYNC B1 ;  /* 0x0000000000017941 */ /* 0x000fea0003800000 */
.L_x_382:
        /* <DEDUP_REMOVED lines=12> */
.L_x_385:
[----:B------:R-:W-:Y:S05]  /*10210*/  BSYNC B1 ;  /* 0x0000000000017941 */ /* 0x000fea0003800000 */
.L_x_384:
[----:B0-----:R-:W-:Y:S01]  /*10220*/  @!P4 IMAD R3, R70, R17, R2 ;  /* 0x000000114603c224 */ /* 0x001fe200078e0202 */
[----:B------:R-:W-:Y:S04]  /*10230*/  BSSY B1, `(.L_x_386) ;  /* 0x0000006000017945 */ /* 0x000fe80003800000 */
[----:B------:R0:W-:Y:S01]  /*10240*/  @!P4 STG.E.U8 desc[UR36][R8.64+0x58], R3 ;  /* 0x000058030800c986 */ /* 0x0001e2000c101124 */
[----:B------:R-:W-:Y:S05]  /*10250*/  @P3 BRA `(.L_x_387) ;  /* 0x00000000000c3947 */ /* 0x000fea0003800000 */
[----:B------:R-:W0:Y:S02]  /*10260*/  LDG.E.U8 R16, desc[UR36][R156.64+0x59] ;  /* 0x000059249c107981 */ /* 0x000e24000c1e1100 */
[----:B0-----:R-:W-:-:S05]  /*10270*/  PRMT R3, R16, 0x8880, RZ ;  /* 0x0000888010037816 */ /* 0x001fca00000000ff */
[----:B------:R-:W-:-:S07]  /*10280*/  IMAD R2, R3, R18, RZ ;  /* 0x0000001203027224 */ /* 0x000fce00078e02ff */
.L_x_387:
[----:B------:R-:W-:Y:S05]  /*10290*/  BSYNC B1 ;  /* 0x0000000000017941 */ /* 0x000fea0003800000 */
.L_x_386:
[----:B------:R-:W-:Y:S01]  /*102a0*/  @!P3 IMAD R71, R71, R17, R2 ;  /* 0x000000114747b224 */ /* 0x000fe200078e0202 */
[----:B------:R-:W-:Y:S04]  /*102b0*/  BSSY B1, `(.L_x_388) ;  /* 0x0000006000017945 */ /* 0x000fe80003800000 */
[----:B------:R0:W-:Y:S01]  /*102c0*/  @!P3 STG.E.U8 desc[UR36][R8.64+0x59], R71 ;  /* 0x000059470800b986 */ /* 0x0001e2000c101124 */
[----:B------:R-:W-:Y:S05]  /*102d0*/  @P5 BRA `(.L_x_389) ;  /* 0x00000000000c5947 */ /* 0x000fea0003800000 */
[----:B------:R-:W0:Y:S02]  /*102e0*/  LDG.E.U8 R16, desc[UR36][R14.64+0x60] ;  /* 0x000060240e107981 */ /* 0x000e24000c1e1100 */
[----:B0-----:R-:W-:-:S05]  /*102f0*/  PRMT R3, R16, 0x8880, RZ ;  /* 0x0000888010037816 */ /* 0x001fca00000000ff */
[----:B------:R-:W-:-:S07]  /*10300*/  IMAD R2, R3, R18, RZ ;  /* 0x0000001203027224 */ /* 0x000fce00078e02ff */
.L_x_389:
[----:B------:R-:W-:Y:S05]  /*10310*/  BSYNC B1 ;  /* 0x0000000000017941 */ /* 0x000fea0003800000 */
.L_x_388:
[----:B0-----:R-:W-:Y:S01]  /*10320*/  @!P5 IMAD R3, R72, R17, R2 ;  /* 0x000000114803d224 */ /* 0x001fe200078e0202 */
[----:B------:R-:W-:Y:S04]  /*10330*/  BSSY B1, `(.L_x_390) ;  /* 0x0000006000017945 */ /* 0x000fe80003800000 */
[----:B------:R0:W-:Y:S01]  /*10340*/  @!P5 STG.E.U8 desc[UR36][R6.64+0x60], R3 ;  /* 0x000060030600d986 */ /* 0x0001e2000c101124 */
[----:B------:R-:W-:Y:S05]  /*10350*/  @P6 BRA `(.L_x_391) ;  /* 0x00000000000c6947 */ /* 0x000fea0003800000 */
[----:B------:R-:W0:Y:S02]  /*10360*/  LDG.E.U8 R16, desc[UR36][R14.64+0x61] ;  /* 0x000061240e107981 */ /* 0x000e24000c1e1100 */
[----:B0-----:R-:W-:-:S05]  /*10370*/  PRMT R3, R16, 0x8880, RZ ;  /* 0x0000888010037816 */ /* 0x001fca00000000ff */
[----:B------:R-:W-:-:S07]  /*10380*/  IMAD R2, R3, R18, RZ ;  /* 0x0000001203027224 */ /* 0x000fce00078e02ff */
.L_x_391:
[----:B------:R-:W-:Y:S05]  /*10390*/  BSYNC B1 ;  /* 0x0000000000017941 */ /* 0x000fea0003800000 */
.L_x_390:
[----:B------:R-:W-:Y:S01]  /*103a0*/  @!P6 IMAD R73, R73, R17, R2 ;  /* 0x000000114949e224 */ /* 0x000fe200078e0202 */
[----:B------:R-:W-:Y:S04]  /*103b0*/  BSSY B1, `(.L_x_392) ;  /* 0x0000006000017945 */ /* 0x000fe80003800000 */
[----:B------:R0:W-:Y:S01]  /*103c0*/  @!P6 STG.E.U8 desc[UR36][R6.64+0x61], R73 ;  /* 0x000061490600e986 */ /* 0x0001e2000c101124 */
[----:B------:R-:W-:Y:S05]  /*103d0*/  @P1 BRA `(.L_x_393) ;  /* 0x00000000000c1947 */ /* 0x000fea0003800000 */
[----:B------:R-:W0:Y:S02]  /*103e0*/  LDG.E.U8 R16, desc[UR36][R156.64+0x60] ;  /* 0x000060249c107981 */ /* 0x000e24000c1e1100 */
[----:B0-----:R-:W-:-:S05]  /*103f0*/  PRMT R3, R16, 0x8880, RZ ;  /* 0x0000888010037816 */ /* 0x001fca00000000ff */
[----:B------:R-:W-:-:S07]  /*10400*/  IMAD R2, R3, R18, RZ ;  /* 0x0000001203027224 */ /* 0x000fce00078e02ff */
.L_x_393:
[----:B------:R-:W-:Y:S05]  /*10410*/  BSYNC B1 ;  /* 0x0000000000017941 */ /* 0x000fea0003800000 */
.L_x_392:
        /* <DEDUP_REMOVED lines=12> */
.L_x_395:
[----:B------:R-:W-:Y:S05]  /*104e0*/  BSYNC B1 ;  /* 0x0000000000017941 */ /* 0x000fea0003800000 */
.L_x_394:
[----:B------:R-:W-:Y:S01]  /*104f0*/  @!P4 IMAD R75, R75, R17, R2 ;  /* 0x000000114b4bc224 */ /* 0x000fe200078e0202 */
[----:B------:R-:W-:Y:S04]  /*10500*/  BSSY B1, `(.L_x_396) ;  /* 0x0000006000017945 */ /* 0x000fe80003800000 */
[----:B------:R0:W-:Y:S01]  /*10510*/  @!P4 STG.E.U8 desc[UR36][R8.64+0x61], R75 ;  /* 0x0000614b0800c986 */ /* 0x0001e2000c101124 */
[----:B------:R-:W-:Y:S05]  /*10520*/  @P3 BRA `(.L_x_397) ;  /* 0x00000000000c3947 */ /* 0x000fea0003800000 */
[----:B------:R-:W0:Y:S02]  /*10530*/  LDG.E.U8 R16, desc[UR36][R14.64+0x68] ;  /* 0x000068240e107981 */ /* 0x000e24000c1e1100 */
[----:B0-----:R-:W-:-:S05]  /*10540*/  PRMT R3, R16, 0x8880, RZ ;  /* 0x0000888010037816 */ /* 0x001fca00000000ff */
[----:B------:R-:W-:-:S07]  /*10550*/  IMAD R2, R3, R18, RZ ;  /* 0x0000001203027224 */ /* 0x000fce00078e02ff */
.L_x_397:
[----:B------:R-:W-:Y:S05]  /*10560*/  BSYNC B1 ;  /* 0x0000000000017941 */ /* 0x000fea0003800000 */
.L_x_396:
[----:B0-----:R-:W-:Y:S01]  /*10570*/  @!P3 IMAD R3, R76, R17, R2 ;  /* 0x000000114c03b224 */ /* 0x001fe200078e0202 */
[----:B------:R-:W-:Y:S04]  /*10580*/  BSSY B1, `(.L_x_398) ;  /* 0x0000006000017945 */ /* 0x000fe80003800000 */
[----:B------:R0:W-:Y:S01]  /*10590*/  @!P3 STG.E.U8 desc[UR36][R6.64+0x68], R3 ;  /* 0x000068030600b986 */ /* 0x0001e2000c101124 */
[----:B------:R-:W-:Y:S05]  /*105a0*/  @P5 BRA `(.L_x_399) ;  /* 0x00000000000c5947 */ /* 0x000fea0003800000 */
[----:B------:R-:W0:Y:S02]  /*105b0*/  LDG.E.U8 R16, desc[UR36][R14.64+0x69] ;  /* 0x000069240e107981 */ /* 0x000e24000c1e1100 */
[----:B0-----:R-:W-:-:S05]  /*105c0*/  PRMT R3, R16, 0x8880, RZ ;  /* 0x0000888010037816 */ /* 0x001fca00000000ff */
[----:B------:R-:W-:-:S07]  /*105d0*/  IMAD R2, R3, R18, RZ ;  /* 0x0000001203027224 */ /* 0x000fce00078e02ff */
.L_x_399:
[----:B------:R-:W-:Y:S05]  /*105e0*/  BSYNC B1 ;  /* 0x0000000000017941 */ /* 0x000fea0003800000 */
.L_x_398:
[----:B------:R-:W-:Y:S01]  /*105f0*/  @!P5 IMAD R77, R77, R17, R2 ;  /* 0x000000114d4dd224 */ /* 0x000fe200078e0202 */
[----:B------:R-:W-:Y:S04]  /*10600*/  BSSY B1, `(.L_x_400) ;  /* 0x0000006000017945 */ /* 0x000fe80003800000 */
[----:B------:R0:W-:Y:S01]  /*10610*/  @!P5 STG.E.U8 desc[UR36][R6.64+0x69], R77 ;  /* 0x0000694d0600d986 */ /* 0x0001e2000c101124 */
[----:B------:R-:W-:Y:S05]  /*10620*/  @P6 BRA `(.L_x_401) ;  /* 0x00000000000c6947 */ /* 0x000fea0003800000 */
[----:B------:R-:W0:Y:S02]  /*10630*/  LDG.E.U8 R16, desc[UR36][R156.64+0x68] ;  /* 0x000068249c107981 */ /* 0x000e24000c1e1100 */
[----:B0-----:R-:W-:-:S05]  /*10640*/  PRMT R3, R16, 0x8880, RZ ;  /* 0x0000888010037816 */ /* 0x001fca00000000ff */
[----:B------:R-:W-:-:S07]  /*10650*/  IMAD R2, R3, R18, RZ ;  /* 0x0000001203027224 */ /* 0x000fce00078e02ff */
.L_x_401:
[----:B------:R-:W-:Y:S05]  /*10660*/  BSYNC B1 ;  /* 0x0000000000017941 */ /* 0x000fea0003800000 */
.L_x_400:
[----:B0-----:R-:W-:Y:S01]  /*10670*/  @!P6 IMAD R3, R78, R17, R2 ;  /* 0x000000114e03e224 */ /* 0x001fe200078e0202 */
[----:B------:R-:W-:Y:S04]  /*10680*/  BSSY B1, `(.L_x_402) ;  /* 0x0000006000017945 */ /* 0x000fe80003800000 */
[----:B------:R0:W-:Y:S01]  /*10690*/  @!P6 STG.E.U8 desc[UR36][R8.64+0x68], R3 ;  /* 0x000068030800e986 */ /* 0x0001e2000c101124 */
[----:B------:R-:W-:Y:S05]  /*106a0*/  @P1 BRA `(.L_x_403) ;  /* 0x00000000000c1947 */ /* 0x000fea0003800000 */
[----:B------:R-:W0:Y:S02]  /*106b0*/  LDG.E.U8 R16, desc[UR36][R156.64+0x69] ;  /* 0x000069249c107981 */ /* 0x000e24000c1e1100 */
[----:B0-----:R-:W-:-:S05]  /*106c0*/  PRMT R3, R16, 0x8880, RZ ;  /* 0x0000888010037816 */ /* 0x001fca00000000ff */
[----:B------:R-:W-:-:S07]  /*106d0*/  IMAD R2, R3, R18, RZ ;  /* 0x0000001203027224 */ /* 0x000fce00078e02ff */
.L_x_403:
[----:B------:R-:W-:Y:S05]  /*106e0*/  BSYNC B1 ;  /* 0x0000000000017941 */ /* 0x000fea0003800000 */
.L_x_402:
        /* <DEDUP_REMOVED lines=12> */
.L_x_405:
[----:B------:R-:W-:Y:S05]  /*107b0*/  BSYNC B1 ;  /* 0x0000000000017941 */ /* 0x000fea0003800000 */
.L_x_404:
[----:B0-----:R-:W-:Y:S01]  /*107c0*/  @!P4 IMAD R3, R80, R17, R2 ;  /* 0x000000115003c224 */ /* 0x001fe200078e0202 */
[----:B------:R-:W-:Y:S04]  /*107d0*/  BSSY B1, `(.L_x_406) ;  /* 0x0000006000017945 */ /* 0x000fe80003800000 */
[----:B------:R0:W-:Y:S01]  /*107e0*/  @!P4 STG.E.U8 desc[UR36][R6.64+0x70], R3 ;  /* 0x000070030600c986 */ /* 0x0001e2000c101124 */
[----:B------:R-:W-:Y:S05]  /*107f0*/  @P3 BRA `(.L_x_407) ;  /* 0x00000000000c3947 */ /* 0x000fea0003800000 */
[----:B------:R-:W0:Y:S02]  /*10800*/  LDG.E.U8 R16, desc[UR36][R14.64+0x71] ;  /* 0x000071240e107981 */ /* 0x000e24000c1e1100 */
[----:B0-----:R-:W-:-:S05]  /*10810*/  PRMT R3, R16, 0x8880, RZ ;  /* 0x0000888010037816 */ /* 0x001fca00000000ff */
[----:B------:R-:W-:-:S07]  /*10820*/  IMAD R2, R3, R18, RZ ;  /* 0x0000001203027224 */ /* 0x000fce00078e02ff */
.L_x_407:
[----:B------:R-:W-:Y:S05]  /*10830*/  BSYNC B1 ;  /* 0x0000000000017941 */ /* 0x000fea0003800000 */
.L_x_406:
[----:B------:R-:W-:Y:S01]  /*10840*/  @!P3 IMAD R81, R81, R17, R2 ;  /* 0x000000115151b224 */ /* 0x000fe200078e0202 */
[----:B------:R-:W-:Y:S04]  /*10850*/  BSSY B1, `(.L_x_408) ;  /* 0x0000006000017945 */ /* 0x000fe80003800000 */
[----:B------:R0:W-:Y:S01]  /*10860*/  @!P3 STG.E.U8 desc[UR36][R6.64+0x71], R81 ;  /* 0x000071510600b986 */ /* 0x0001e2000c101124 */
[----:B------:R-:W-:Y:S05]  /*10870*/  @P5 BRA `(.L_x_409) ;  /* 0x00000000000c5947 */ /* 0x000fea0003800000 */
[----:B------:R-:W0:Y:S02]  /*10880*/  LDG.E.U8 R16, desc[UR36][R156.64+0x70] ;  /* 0x000070249c107981 */ /* 0x000e24000c1e1100 */
[----:B0-----:R-:W-:-:S05]  /*10890*/  PRMT R3, R16, 0x8880, RZ ;  /* 0x0000888010037816 */ /* 0x001fca00000000ff */
[----:B------:R-:W-:-:S07]  /*108a0*/  IMAD R2, R3, R18, RZ ;  /* 0x0000001203027224 */ /* 0x000fce00078e02ff */
.L_x_409:
[----:B------:R-:W-:Y:S05]  /*108b0*/  BSYNC B1 ;  /* 0x0000000000017941 */ /* 0x000fea0003800000 */
.L_x_408:
[----:B0-----:R-:W-:Y:S01]  /*108c0*/  @!P5 IMAD R3, R82, R17, R2 ;  /* 0x000000115203d224 */ /* 0x001fe200078e0202 */
[----:B------:R-:W-:Y:S04]  /*108d0*/  BSSY B1, `(.L_x_410) ;  /* 0x0000006000017945 */ /* 0x000fe80003800000 */
[----:B------:R0:W-:Y:S01]  /*108e0*/  @!P5 STG.E.U8 desc[UR36][R8.64+0x70], R3 ;  /* 0x000070030800d986 */ /* 0x0001e2000c101124 */
[----:B------:R-:W-:Y:S05]  /*108f0*/  @P6 BRA `(.L_x_411) ;  /* 0x00000000000c6947 */ /* 0x000fea0003800000 */
[----:B------:R-:W0:Y:S02]  /*10900*/  LDG.E.U8 R16, desc[UR36][R156.64+0x71] ;  /* 0x000071249c107981 */ /* 0x000e24000c1e1100 */
[----:B0-----:R-:W-:-:S05]  /*10910*/  PRMT R3, R16, 0x8880, RZ ;  /* 0x0000888010037816 */ /* 0x001fca00000000ff */
[----:B------:R-:W-:-:S07]  /*10920*/  IMAD R2, R3, R18, RZ ;  /* 0x0000001203027224 */ /* 0x000fce00078e02ff */
.L_x_411:
[----:B------:R-:W-:Y:S05]  /*10930*/  BSYNC B1 ;  /* 0x0000000000017941 */ /* 0x000fea0003800000 */
.L_x_410:
[----:B------:R-:W-:Y:S01]  /*10940*/  @!P6 IMAD R83, R83, R17, R2 ;  /* 0x000000115353e224 */ /* 0x000fe200078e0202 */
[----:B------:R-:W-:Y:S04]  /*10950*/  BSSY B1, `(.L_x_412) ;  /* 0x0000006000017945 */ /* 0x000fe80003800000 */
[----:B------:R0:W-:Y:S01]  /*10960*/  @!P6 STG.E.U8 desc[UR36][R8.64+0x71], R83 ;  /* 0x000071530800e986 */ /* 0x0001e2000c101124 */
[----:B------:R-:W-:Y:S05]  /*10970*/  @P1 BRA `(.L_x_413) ;  /* 0x00000000000c1947 */ /* 0x000fea0003800000 */
[----:B------:R-:W0:Y:S02]  /*10980*/  LDG.E.U8 R16, desc[UR36][R14.64+0x78] ;  /* 0x000078240e107981 */ /* 0x000e24000c1e1100 */
[----:B0-----:R-:W-:-:S05]  /*10990*/  PRMT R3, R16, 0x8880, RZ ;  /* 0x0000888010037816 */ /* 0x001fca00000000ff */
[----:B------:R-:W-:-:S07]  /*109a0*/  IMAD R2, R3, R18, RZ ;  /* 0x0000001203027224 */ /* 0x000fce00078e02ff */
.L_x_413:
[----:B------:R-:W-:Y:S05]  /*109b0*/  BSYNC B1 ;  /* 0x0000000000017941 */ /* 0x000fea0003800000 */
.L_x_412:
        /* <DEDUP_REMOVED lines=12> */
.L_x_415:
[----:B------:R-:W-:Y:S05]  /*10a80*/  BSYNC B1 ;  /* 0x0000000000017941 */ /* 0x000fea0003800000 */
.L_x_414:
[----:B------:R-:W-:Y:S01]  /*10a90*/  @!P4 IMAD R85, R85, R17, R2 ;  /* 0x000000115555c224 */ /* 0x000fe200078e0202 */
[----:B------:R-:W-:Y:S04]  /*10aa0*/  BSSY B1, `(.L_x_416) ;  /* 0x0000006000017945 */ /* 0x000fe80003800000 */
[----:B------:R0:W-:Y:S01]  /*10ab0*/  @!P4 STG.E.U8 desc[UR36][R6.64+0x79], R85 ;  /* 0x000079550600c986 */ /* 0x0001e2000c101124 */
[----:B------:R-:W-:Y:S05]  /*10ac0*/  @P3 BRA `(.L_x_417) ;  /* 0x00000000000c3947 */ /* 0x000fea0003800000 */
[----:B------:R-:W0:Y:S02]  /*10ad0*/  LDG.E.U8 R16, desc[UR36][R156.64+0x78] ;  /* 0x000078249c107981 */ /* 0x000e24000c1e1100 */
[----:B0-----:R-:W-:-:S05]  /*10ae0*/  PRMT R3, R16, 0x8880, RZ ;  /* 0x0000888010037816 */ /* 0x001fca00000000ff */
[----:B------:R-:W-:-:S07]  /*10af0*/  IMAD R2, R3, R18, RZ ;  /* 0x0000001203027224 */ /* 0x000fce00078e02ff */
.L_x_417:
[----:B------:R-:W-:Y:S05]  /*10b00*/  BSYNC B1 ;  /* 0x0000000000017941 */ /* 0x000fea0003800000 */
.L_x_416:
[----:B0-----:R-:W-:Y:S01]  /*10b10*/  @!P3 IMAD R3, R86, R17, R2 ;  /* 0x000000115603b224 */ /* 0x001fe200078e0202 */
[----:B------:R-:W-:Y:S04]  /*10b20*/  BSSY B1, `(.L_x_418) ;  /* 0x0000006000017945 */ /* 0x000fe80003800000 */
[----:B------:R0:W-:Y:S01]  /*10b30*/  @!P3 STG.E.U8 desc[UR36][R8.64+0x78], R3 ;  /* 0x000078030800b986 */ /* 0x0001e2000c101124 */
[----:B------:R-:W-:Y:S05]  /*10b40*/  @P5 BRA `(.L_x_419) ;  /* 0x00000000000c5947 */ /* 0x000fea0003800000 */
[----:B------:R-:W0:Y:S02]  /*10b50*/  LDG.E.U8 R16, desc[UR36][R156.64+0x79] ;  /* 0x000079249c107981 */ /* 0x000e24000c1e1100 */
[----:B0-----:R-:W-:-:S05]  /*10b60*/  PRMT R3, R16, 0x8880, RZ ;  /* 0x0000888010037816 */ /* 0x001fca00000000ff */
[----:B------:R-:W-:-:S07]  /*10b70*/  IMAD R2, R3, R18, RZ ;  /* 0x0000001203027224 */ /* 0x000fce00078e02ff */
.L_x_419:
[----:B------:R-:W-:Y:S05]  /*10b80*/  BSYNC B1 ;  /* 0x0000000000017941 */ /* 0x000fea0003800000 */
.L_x_418:
[----:B------:R-:W-:Y:S01]  /*10b90*/  @!P5 IMAD R87, R87, R17, R2 ;  /* 0x000000115757d224 */ /* 0x000fe200078e0202 */
[----:B------:R-:W-:Y:S04]  /*10ba0*/  BSSY B1, `(.L_x_420) ;  /* 0x0000006000017945 */ /* 0x000fe80003800000 */
[----:B------:R0:W-:Y:S01]  /*10bb0*/  @!P5 STG.E.U8 desc[UR36][R8.64+0x79], R87 ;  /* 0x000079570800d986 */ /* 0x0001e2000c101124 */
[----:B------:R-:W-:Y:S05]  /*10bc0*/  @P6 BRA `(.L_x_421) ;  /* 0x00000000000c6947 */ /* 0x000fea0003800000 */
[----:B------:R-:W0:Y:S02]  /*10bd0*/  LDG.E.U8 R16, desc[UR36][R14.64+0x80] ;  /* 0x000080240e107981 */ /* 0x000e24000c1e1100 */
[----:B0-----:R-:W-:-:S05]  /*10be0*/  PRMT R3, R16, 0x8880, RZ ;  /* 0x0000888010037816 */ /* 0x001fca00000000ff */
[----:B------:R-:W-:-:S07]  /*10bf0*/  IMAD R2, R3, R18, RZ ;  /* 0x0000001203027224 */ /* 0x000fce00078e02ff */
.L_x_421:
[----:B------:R-:W-:Y:S05]  /*10c00*/  BSYNC B1 ;  /* 0x0000000000017941 */ /* 0x000fea0003800000 */
.L_x_420:
[----:B0-----:R-:W-:Y:S01]  /*10c10*/  @!P6 IMAD R3, R88, R17, R2 ;  /* 0x000000115803e224 */ /* 0x001fe200078e0202 */
[----:B------:R-:W-:Y:S04]  /*10c20*/  BSSY B1, `(.L_x_422) ;  /* 0x0000006000017945 */ /* 0x000fe80003800000 */
[----:B------:R0:W-:Y:S01]  /*10c30*/  @!P6 STG.E.U8 desc[UR36][R6.64+0x80], R3 ;  /* 0x000080030600e986 */ /* 0x0001e2000c101124 */
[----:B------:R-:W-:Y:S05]  /*10c40*/  @P1 BRA `(.L_x_423) ;  /* 0x00000000000c1947 */ /* 0x000fea0003800000 */
[----:B------:R-:W0:Y:S02]  /*10c50*/  LDG.E.U8 R16, desc[UR36][R14.64+0x81] ;  /* 0x000081240e107981 */ /* 0x000e24000c1e1100 */
[----:B0-----:R-:W-:-:S05]  /*10c60*/  PRMT R3, R16, 0x8880, RZ ;  /* 0x0000888010037816 */ /* 0x001fca00000000ff */
[----:B------:R-:W-:-:S07]  /*10c70*/  IMAD R2, R3, R18, RZ ;  /* 0x0000001203027224 */ /* 0x000fce00078e02ff */
.L_x_423:
[----:B------:R-:W-:Y:S05]  /*10c80*/  BSYNC B1 ;  /* 0x0000000000017941 */ /* 0x000fea0003800000 */
.L_x_422:
        /* <DEDUP_REMOVED lines=12> */
.L_x_425:
[----:B------:R-:W-:Y:S05]  /*10d50*/  BSYNC B1 ;  /* 0x0000000000017941 */ /* 0x000fea0003800000 */
.L_x_424:
[----:B0-----:R-:W-:Y:S01]  /*10d60*/  @!P4 IMAD R3, R90, R17, R2 ;  /* 0x000000115a03c224 */ /* 0x001fe200078e0202 */
[----:B------:R-:W-:Y:S04]  /*10d70*/  BSSY B1, `(.L_x_426) ;  /* 0x0000006000017945 */ /* 0x000fe80003800000 */
[----:B------:R0:W-:Y:S01]  /*10d80*/  @!P4 STG.E.U8 desc[UR36][R8.64+0x80], R3 ;  /* 0x000080030800c986 */ /* 0x0001e2000c101124 */
[----:B------:R-:W-:Y:S05]  /*10d90*/  @P3 BRA `(.L_x_427) ;  /* 0x00000000000c3947 */ /* 0x000fea0003800000 */
[----:B------:R-:W0:Y:S02]  /*10da0*/  LDG.E.U8 R16, desc[UR36][R156.64+0x81] ;  /* 0x000081249c107981 */ /* 0x000e24000c1e1100 */
[----:B0-----:R-:W-:-:S05]  /*10db0*/  PRMT R3, R16, 0x8880, RZ ;  /* 0x0000888010037816 */ /* 0x001fca00000000ff */
[----:B------:R-:W-:-:S07]  /*10dc0*/  IMAD R2, R3, R18, RZ ;  /* 0x0000001203027224 */ /* 0x000fce00078e02ff */
.L_x_427:
[----:B------:R-:W-:Y:S05]  /*10dd0*/  BSYNC B1 ;  /* 0x0000000000017941 */ /* 0x000fea0003800000 */
.L_x_426:
[----:B------:R-:W-:Y:S01]  /*10de0*/  @!P3 IMAD R91, R91, R17, R2 ;  /* 0x000000115b5bb224 */ /* 0x000fe200078e0202 */
[----:B------:R-:W-:Y:S04]  /*10df0*/  BSSY B1, `(.L_x_428) ;  /* 0x0000006000017945 */ /* 0x000fe80003800000 */
[----:B------:R0:W-:Y:S01]  /*10e00*/  @!P3 STG.E.U8 desc[UR36][R8.64+0x81], R91 ;  /* 0x0000815b0800b986 */ /* 0x0001e2000c101124 */
[----:B------:R-:W-:Y:S05]  /*10e10*/  @P5 BRA `(.L_x_429) ;  /* 0x00000000000c5947 */ /* 0x000fea0003800000 */
[----:B------:R-:W0:Y:S02]  /*10e20*/  LDG.E.U8 R16, desc[UR36][R14.64+0x88] ;  /* 0x000088240e107981 */ /* 0x000e24000c1e1100 */
[----:B0-----:R-:W-:-:S05]  /*10e30*/  PRMT R3, R16, 0x8880, RZ ;  /* 0x0000888010037816 */ /* 0x001fca00000000ff */
[----:B------:R-:W-:-:S07]  /*10e40*/  IMAD R2, R3, R18, RZ ;  /* 0x0000001203027224 */ /* 0x000fce00078e02ff */
.L_x_429:
[----:B------:R-:W-:Y:S05]  /*10e50*/  BSYNC B1 ;  /* 0x0000000000017941 */ /* 0x000fea0003800000 */
.L_x_428:
[----:B0-----:R-:W-:Y:S01]  /*10e60*/  @!P5 IMAD R3, R92, R17, R2 ;  /* 0x000000115c03d224 */ /* 0x001fe200078e0202 */
[----:B------:R-:W-:Y:S04]  /*10e70*/  BSSY B1, `(.L_x_430) ;  /* 0x0000006000017945 */ /* 0x000fe80003800000 */
[----:B------:R0:W-:Y:S01]  /*10e80*/  @!P5 STG.E.U8 desc[UR36][R6.64+0x88], R3 ;  /* 0x000088030600d986 */ /* 0x0001e2000c101124 */
[----:B------:R-:W-:Y:S05]  /*10e90*/  @P6 BRA `(.L_x_431) ;  /* 0x00000000000c6947 */ /* 0x000fea0003800000 */
[----:B------:R-:W0:Y:S02]  /*10ea0*/  LDG.E.U8 R16, desc[UR36][R14.64+0x89] ;  /* 0x000089240e107981 */ /* 0x000e24000c1e1100 */
[----:B0-----:R-:W-:-:S05]  /*10eb0*/  PRMT R3, R16, 0x8880, RZ ;  /* 0x0000888010037816 */ /* 0x001fca00000000ff */
[----:B------:R-:W-:-:S07]  /*10ec0*/  IMAD R2, R3, R18, RZ ;  /* 0x0000001203027224 */ /* 0x000fce00078e02ff */
.L_x_431:
[----:B------:R-:W-:Y:S05]  /*10ed0*/  BSYNC B1 ;  /* 0x0000000000017941 */ /* 0x000fea0003800000 */
.L_x_430:
[----:B------:R-:W-:Y:S01]  /*10ee0*/  @!P6 IMAD R93, R93, R17, R2 ;  /* 0x000000115d5de224 */ /* 0x000fe200078e0202 */
[----:B------:R-:W-:Y:S04]  /*10ef0*/  BSSY B1, `(.L_x_432) ;  /* 0x0000006000017945 */ /* 0x000fe80003800000 */
[----:B------:R0:W-:Y:S01]  /*10f00*/  @!P6 STG.E.U8 desc[UR36][R6.64+0x89], R93 ;  /* 0x0000895d0600e986 */ /* 0x0001e2000c101124 */
[----:B------:R-:W-:Y:S05]  /*10f10*/  @P1 BRA `(.L_x_433) ;  /* 0x00000000000c1947 */ /* 0x000fea0003800000 */
[----:B------:R-:W0:Y:S02]  /*10f20*/  LDG.E.U8 R16, desc[UR36][R156.64+0x88] ;  /* 0x000088249c107981 */ /* 0x000e24000c1e1100 */
[----:B0-----:R-:W-:-:S05]  /*10f30*/  PRMT R3, R16, 0x8880, RZ ;  /* 0x0000888010037816 */ /* 0x001fca00000000ff */
[----:B------:R-:W-:-:S07]  /*10f40*/  IMAD R2, R3, R18, RZ ;  /* 0x0000001203027224 */ /* 0x000fce00078e02ff */
.L_x_433:
[----:B------:R-:W-:Y:S05]  /*10f50*/  BSYNC B1 ;  /* 0x0000000000017941 */ /* 0x000fea0003800000 */
.L_x_432:
        /* <DEDUP_REMOVED lines=12> */
.L_x_435:
[----:B------:R-:W-:Y:S05]  /*11020*/  BSYNC B1 ;  /* 0x0000000000017941 */ /* 0x000fea0003800000 */
.L_x_434:
[----:B------:R-:W-:Y:S01]  /*11030*/  @!P4 IMAD R95, R95, R17, R2 ;  /* 0x000000115f5fc224 */ /* 0x000fe200078e0202 */
[----:B------:R-:W-:Y:S04]  /*11040*/  BSSY B1, `(.L_x_436) ;  /* 0x0000006000017945 */ /* 0x000fe80003800000 */
[----:B------:R0:W-:Y:S01]  /*11050*/  @!P4 STG.E.U8 desc[UR36][R8.64+0x89], R95 ;  /* 0x0000895f0800c986 */ /* 0x0001e2000c101124 */
[----:B------:R-:W-:Y:S05]  /*11060*/  @P3 BRA `(.L_x_437) ;  /* 0x00000000000c3947 */ /* 0x000fea0003800000 */
[----:B------:R-:W0:Y:S02]  /*11070*/  LDG.E.U8 R16, desc[UR36][R14.64+0x90] ;  /* 0x000090240e107981 */ /* 0x000e24000c1e1100 */
[----:B0-----:R-:W-:-:S05]  /*11080*/  PRMT R3, R16, 0x8880, RZ ;  /* 0x0000888010037816 */ /* 0x001fca00000000ff */
[----:B------:R-:W-:-:S07]  /*11090*/  IMAD R2, R3, R18, RZ ;  /* 0x0000001203027224 */ /* 0x000fce00078e02ff */
.L_x_437:
[----:B------:R-:W-:Y:S05]  /*110a0*/  BSYNC B1 ;  /* 0x0000000000017941 */ /* 0x000fea0003800000 */
.L_x_436:
[----:B0-----:R-:W-:Y:S01]  /*110b0*/  @!P3 IMAD R3, R96, R17, R2 ;  /* 0x000000116003b224 */ /* 0x001fe200078e0202 */
[----:B------:R-:W-:Y:S04]  /*110c0*/  BSSY B1, `(.L_x_438) ;  /* 0x0000006000017945 */ /* 0x000fe80003800000 */
[----:B------:R0:W-:Y:S01]  /*110d0*/  @!P3 STG.E.U8 desc[UR36][R6.64+0x90], R3 ;  /* 0x000090030600b986 */ /* 0x0001e2000c101124 */
[----:B------:R-:W-:Y:S05]  /*110e0*/  @P5 BRA `(.L_x_439) ;  /* 0x00000000000c5947 */ /* 0x000fea0003800000 */
[----:B------:R-:W0:Y:S02]  /*110f0*/  LDG.E.U8 R16, desc[UR36][R14.64+0x91] ;  /* 0x000091240e107981 */ /* 0x000e24000c1e1100 */
[----:B0-----:R-:W-:-:S05]  /*11100*/  PRMT R3, R16, 0x8880, RZ ;  /* 0x0000888010037816 */ /* 0x001fca00000000ff */
[----:B------:R-:W-:-:S07]  /*11110*/  IMAD R2, R3, R18, RZ ;  /* 0x0000001203027224 */ /* 0x000fce00078e02ff */
.L_x_439:
[----:B------:R-:W-:Y:S05]  /*11120*/  BSYNC B1 ;  /* 0x0000000000017941 */ /* 0x000fea0003800000 */
.L_x_438:
[----:B------:R-:W-:Y:S01]  /*11130*/  @!P5 IMAD R97, R97, R17, R2 ;  /* 0x000000116161d224 */ /* 0x000fe200078e0202 */
[----:B------:R-:W-:Y:S04]  /*11140*/  BSSY B1, `(.L_x_440) ;  /* 0x0000006000017945 */ /* 0x000fe80003800000 */
[----:B------:R0:W-:Y:S01]  /*11150*/  @!P5 STG.E.U8 desc[UR36][R6.64+0x91], R97 ;  /* 0x000091610600d986 */ /* 0x0001e2000c101124 */
[----:B------:R-:W-:Y:S05]  /*11160*/  @P6 BRA `(.L_x_441) ;  /* 0x00000000000c6947 */ /* 0x000fea0003800000 */
[----:B------:R-:W0:Y:S02]  /*11170*/  LDG.E.U8 R16, desc[UR36][R156.64+0x90] ;  /* 0x000090249c107981 */ /* 0x000e24000c1e1100 */
[----:B0-----:R-:W-:-:S05]  /*11180*/  PRMT R3, R16, 0x8880, RZ ;  /* 0x0000888010037816 */ /* 0x001fca00000000ff */
[----:B------:R-:W-:-:S07]  /*11190*/  IMAD R2, R3, R18, RZ ;  /* 0x0000001203027224 */ /* 0x000fce00078e02ff */
.L_x_441:
[----:B------:R-:W-:Y:S05]  /*111a0*/  BSYNC B1 ;  /* 0x0000000000017941 */ /* 0x000fea0003800000 */
.L_x_440:
[----:B0-----:R-:W-:Y:S01]  /*111b0*/  @!P6 IMAD R3, R98, R17, R2 ;  /* 0x000000116203e224 */ /* 0x001fe200078e0202 */
[----:B------:R-:W-:Y:S04]  /*111c0*/  BSSY B1, `(.L_x_442) ;  /* 0x0000006000017945 */ /* 0x000fe80003800000 */
[----:B------:R0:W-:Y:S01]  /*111d0*/  @!P6 STG.E.U8 desc[UR36][R8.64+0x90], R3 ;  /* 0x000090030800e986 */ /* 0x0001e2000c101124 */
[----:B------:R-:W-:Y:S05]  /*111e0*/  @P1 BRA `(.L_x_443) ;  /* 0x00000000000c1947 */ /* 0x000fea0003800000 */
[----:B------:R-:W0:Y:S02]  /*111f0*/  LDG.E.U8 R16, desc[UR36][R156.64+0x91] ;  /* 0x000091249c107981 */ /* 0x000e24000c1e1100 */
[----:B0-----:R-:W-:-:S05]  /*11200*/  PRMT R3, R16, 0x8880, RZ ;  /* 0x0000888010037816 */ /* 0x001fca00000000ff */
[----:B------:R-:W-:-:S07]  /*11210*/  IMAD R2, R3, R18, RZ ;  /* 0x0000001203027224 */ /* 0x000fce00078e02ff */
.L_x_443:
[----:B------:R-:W-:Y:S05]  /*11220*/  BSYNC B1 ;  /* 0x0000000000017941 */ /* 0x000fea0003800000 */
.L_x_442:
        /* <DEDUP_REMOVED lines=12> */
.L_x_445:
[----:B------:R-:W-:Y:S05]  /*112f0*/  BSYNC B1 ;  /* 0x0000000000017941 */ /* 0x000fea0003800000 */
.L_x_444:
[----:B0-----:R-:W-:Y:S01]  /*11300*/  @!P4 IMAD R3, R100, R17, R2 ;  /* 0x000000116403c224 */ /* 0x001fe200078e0202 */
[----:B------:R-:W-:Y:S04]  /*11310*/  BSSY B1, `(.L_x_446) ;  /* 0x0000006000017945 */ /* 0x000fe80003800000 */
[----:B------:R0:W-:Y:S01]  /*11320*/  @!P4 STG.E.U8 desc[UR36][R6.64+0x98], R3 ;  /* 0x000098030600c986 */ /* 0x0001e2000c101124 */
[----:B------:R-:W-:Y:S05]  /*11330*/  @P3 BRA `(.L_x_447) ;  /* 0x00000000000c3947 */ /* 0x000fea0003800000 */
[----:B------:R-:W0:Y:S02]  /*11340*/  LDG.E.U8 R16, desc[UR36][R14.64+0x99] ;  /* 0x000099240e107981 */ /* 0x000e24000c1e1100 */
[----:B0-----:R-:W-:-:S05]  /*11350*/  PRMT R3, R16, 0x8880, RZ ;  /* 0x0000888010037816 */ /* 0x001fca00000000ff */
[----:B------:R-:W-:-:S07]  /*11360*/  IMAD R2, R3, R18, RZ ;  /* 0x0000001203027224 */ /* 0x000fce00078e02ff */
.L_x_447:
[----:B------:R-:W-:Y:S05]  /*11370*/  BSYNC B1 ;  /* 0x0000000000017941 */ /* 0x000fea0003800000 */
.L_x_446:
[----:B------:R-:W-:Y:S01]  /*11380*/  @!P3 IMAD R101, R101, R17, R2 ;  /* 0x000000116565b224 */ /* 0x000fe200078e0202 */
[----:B------:R-:W-:Y:S04]  /*11390*/  BSSY B1, `(.L_x_448) ;  /* 0x0000006000017945 */ /* 0x000fe80003800000 */
[----:B------:R0:W-:Y:S01]  /*113a0*/  @!P3 STG.E.U8 desc[UR36][R6.64+0x99], R101 ;  /* 0x000099650600b986 */ /* 0x0001e2000c101124 */
[----:B------:R-:W-:Y:S05]  /*113b0*/  @P5 BRA `(.L_x_449) ;  /* 0x00000000000c5947 */ /* 0x000fea0003800000 */
[----:B------:R-:W0:Y:S02]  /*113c0*/  LDG.E.U8 R16, desc[UR36][R156.64+0x98] ;  /* 0x000098249c107981 */ /* 0x000e24000c1e1100 */
[----:B0-----:R-:W-:-:S05]  /*113d0*/  PRMT R3, R16, 0x8880, RZ ;  /* 0x0000888010037816 */ /* 0x001fca00000000ff */
[----:B------:R-:W-:-:S07]  /*113e0*/  IMAD R2, R3, R18, RZ ;  /* 0x0000001203027224 */ /* 0x000fce00078e02ff */
.L_x_449:
[----:B------:R-:W-:Y:S05]  /*113f0*/  BSYNC B1 ;  /* 0x0000000000017941 */ /* 0x000fea0003800000 */
.L_x_448:
[----:B0-----:R-:W-:Y:S01]  /*11400*/  @!P5 IMAD R3, R102, R17, R2 ;  /* 0x000000116603d224 */ /* 0x001fe200078e0202 */
[----:B------:R-:W-:Y:S04]  /*11410*/  BSSY B1, `(.L_x_450) ;  /* 0x0000006000017945 */ /* 0x000fe80003800000 */
[----:B------:R0:W-:Y:S01]  /*11420*/  @!P5 STG.E.U8 desc[UR36][R8.64+0x98], R3 ;  /* 0x000098030800d986 */ /* 0x0001e2000c101124 */
[----:B------:R-:W-:Y:S05]  /*11430*/  @P6 BRA `(.L_x_451) ;  /* 0x00000000000c6947 */ /* 0x000fea0003800000 */
[----:B------:R-:W0:Y:S02]  /*11440*/  LDG.E.U8 R16, desc[UR36][R156.64+0x99] ;  /* 0x000099249c107981 */ /* 0x000e24000c1e1100 */
[----:B0-----:R-:W-:-:S05]  /*11450*/  PRMT R3, R16, 0x8880, RZ ;  /* 0x0000888010037816 */ /* 0x001fca00000000ff */
[----:B------:R-:W-:-:S07]  /*11460*/  IMAD R2, R3, R18, RZ ;  /* 0x0000001203027224 */ /* 0x000fce00078e02ff */
.L_x_451:
[----:B------:R-:W-:Y:S05]  /*11470*/  BSYNC B1 ;  /* 0x0000000000017941 */ /* 0x000fea0003800000 */
.L_x_450:
[----:B------:R-:W-:Y:S01]  /*11480*/  @!P6 IMAD R103, R103, R17, R2 ;  /* 0x000000116767e224 */ /* 0x000fe200078e0202 */
[----:B------:R-:W-:Y:S04]  /*11490*/  BSSY B1, `(.L_x_452) ;  /* 0x0000006000017945 */ /* 0x000fe80003800000 */
[----:B------:R0:W-:Y:S01]  /*114a0*/  @!P6 STG.E.U8 desc[UR36][R8.64+0x99], R103 ;  /* 0x000099670800e986 */ /* 0x0001e2000c101124 */
[----:B------:R-:W-:Y:S05]  /*114b0*/  @P1 BRA `(.L_x_453) ;  /* 0x00000000000c1947 */ /* 0x000fea0003800000 */
[----:B------:R-:W0:Y:S02]  /*114c0*/  LDG.E.U8 R16, desc[UR36][R14.64+0xa0] ;  /* 0x0000a0240e107981 */ /* 0x000e24000c1e1100 */
[----:B0-----:R-:W-:-:S05]  /*114d0*/  PRMT R3, R16, 0x8880, RZ ;  /* 0x0000888010037816 */ /* 0x001fca00000000ff */
[----:B------:R-:W-:-:S07]  /*114e0*/  IMAD R2, R3, R18, RZ ;  /* 0x0000001203027224 */ /* 0x000fce00078e02ff */
.L_x_453:
[----:B------:R-:W-:Y:S05]  /*114f0*/  BSYNC B1 ;  /* 0x0000000000017941 */ /* 0x000fea0003800000 */
.L_x_452:
        /* <DEDUP_REMOVED lines=12> */
.L_x_455:
[----:B------:R-:W-:Y:S05]  /*115c0*/  BSYNC B1 ;  /* 0x0000000000017941 */ /* 0x000fea0003800000 */
.L_x_454:
[----:B------:R-:W-:Y:S01]  /*115d0*/  @!P4 IMAD R105, R105, R17, R2 ;  /* 0x000000116969c224 */ /* 0x000fe200078e0202 */
[----:B------:R-:W-:Y:S04]  /*115e0*/  BSSY B1, `(.L_x_456) ;  /* 0x0000006000017945 */ /* 0x000fe80003800000 */
[----:B------:R0:W-:Y:S01]  /*115f0*/  @!P4 STG.E.U8 desc[UR36][R6.64+0xa1], R105 ;  /* 0x0000a1690600c986 */ /* 0x0001e2000c101124 */
[----:B------:R-:W-:Y:S05]  /*11600*/  @P3 BRA `(.L_x_457) ;  /* 0x00000000000c3947 */ /* 0x000fea0003800000 */
[----:B------:R-:W0:Y:S02]  /*11610*/  LDG.E.U8 R16, desc[UR36][R156.64+0xa0] ;  /* 0x0000a0249c107981 */ /* 0x000e24000c1e1100 */
[----:B0-----:R-:W-:-:S05]  /*11620*/  PRMT R3, R16, 0x8880, RZ ;  /* 0x0000888010037816 */ /* 0x001fca00000000ff */
[----:B------:R-:W-:-:S07]  /*11630*/  IMAD R2, R3, R18, RZ ;  /* 0x0000001203027224 */ /* 0x000fce00078e02ff */
.L_x_457:
[----:B------:R-:W-:Y:S05]  /*11640*/  BSYNC B1 ;  /* 0x0000000000017941 */ /* 0x000fea0003800000 */
.L_x_456:
[----:B0-----:R-:W-:Y:S01]  /*11650*/  @!P3 IMAD R3, R106, R17, R2 ;  /* 0x000000116a03b224 */ /* 0x001fe200078e0202 */
[----:B------:R-:W-:Y:S04]  /*11660*/  BSSY B1, `(.L_x_458) ;  /* 0x0000006000017945 */ /* 0x000fe80003800000 */
[----:B------:R0:W-:Y:S01]  /*11670*/  @!P3 STG.E.U8 desc[UR36][R8.64+0xa0], R3 ;  /* 0x0000a0030800b986 */ /* 0x0001e2000c101124 */
[----:B------:R-:W-:Y:S05]  /*11680*/  @P5 BRA `(.L_x_459) ;  /* 0x00000000000c5947 */ /* 0x000fea0003800000 */
[----:B------:R-:W0:Y:S02]  /*11690*/  LDG.E.U8 R16, desc[UR36][R156.64+0xa1] ;  /* 0x0000a1249c107981 */ /* 0x000e24000c1e1100 */
[----:B0-----:R-:W-:-:S05]  /*116a0*/  PRMT R3, R16, 0x8880, RZ ;  /* 0x0000888010037816 */ /* 0x001fca00000000ff */
[----:B------:R-:W-:-:S07]  /*116b0*/  IMAD R2, R3, R18, RZ ;  /* 0x0000001203027224 */ /* 0x000fce00078e02ff */
.L_x_459:
[----:B------:R-:W-:Y:S05]  /*116c0*/  BSYNC B1 ;  /* 0x0000000000017941 */ /* 0x000fea0003800000 */
.L_x_458:
[----:B------:R-:W-:Y:S01]  /*116d0*/  @!P5 IMAD R107, R107, R17, R2 ;  /* 0x000000116b6bd224 */ /* 0x000fe200078e0202 */
[----:B------:R-:W-:Y:S04]  /*116e0*/  BSSY B1, `(.L_x_460) ;  /* 0x0000006000017945 */ /* 0x000fe80003800000 */
[----:B------:R0:W-:Y:S01]  /*116f0*/  @!P5 STG.E.U8 desc[UR36][R8.64+0xa1], R107 ;  /* 0x0000a16b0800d986 */ /* 0x0001e2000c101124 */
[----:B------:R-:W-:Y:S05]  /*11700*/  @P6 BRA `(.L_x_461) ;  /* 0x00000000000c6947 */ /* 0x000fea0003800000 */
[----:B------:R-:W0:Y:S02]  /*11710*/  LDG.E.U8 R16, desc[UR36][R14.64+0xa8] ;  /* 0x0000a8240e107981 */ /* 0x000e24000c1e1100 */
[----:B0-----:R-:W-:-:S05]  /*11720*/  PRMT R3, R16, 0x8880, RZ ;  /* 0x0000888010037816 */ /* 0x001fca00000000ff */
[----:B------:R-:W-:-:S07]  /*11730*/  IMAD R2, R3, R18, RZ ;  /* 0x0000001203027224 */ /* 0x000fce00078e02ff */
.L_x_461:
[----:B------:R-:W-:Y:S05]  /*11740*/  BSYNC B1 ;  /* 0x0000000000017941 */ /* 0x000fea0003800000 */
.L_x_460:
[----:B0-----:R-:W-:Y:S01]  /*11750*/  @!P6 IMAD R3, R108, R17, R2 ;  /* 0x000000116c03e224 */ /* 0x001fe200078e0202 */
[----:B------:R-:W-:Y:S04]  /*11760*/  BSSY B1, `(.L_x_462) ;  /* 0x0000006000017945 */ /* 0x000fe80003800000 */
[----:B------:R0:W-:Y:S01]  /*11770*/  @!P6 STG.E.U8 desc[UR36][R6.64+0xa8], R3 ;  /* 0x0000a8030600e986 */ /* 0x0001e2000c101124 */
[----:B------:R-:W-:Y:S05]  /*11780*/  @P1 BRA `(.L_x_463) ;  /* 0x00000000000c1947 */ /* 0x000fea0003800000 */
[----:B------:R-:W0:Y:S02]  /*11790*/  LDG.E.U8 R16, desc[UR36][R14.64+0xa9] ;  /* 0x0000a9240e107981 */ /* 0x000e24000c1e1100 */
[----:B0-----:R-:W-:-:S05]  /*117a0*/  PRMT R3, R16, 0x8880, RZ ;  /* 0x0000888010037816 */ /* 0x001fca00000000ff */
[----:B------:R-:W-:-:S07]  /*117b0*/  IMAD R2, R3, R18, RZ ;  /* 0x0000001203027224 */ /* 0x000fce00078e02ff */
.L_x_463:
[----:B------:R-:W-:Y:S05]  /*117c0*/  BSYNC B1 ;  /* 0x0000000000017941 */ /* 0x000fea0003800000 */
.L_x_462:
        /* <DEDUP_REMOVED lines=12> */
.L_x_465:
[----:B------:R-:W-:Y:S05]  /*11890*/  BSYNC B1 ;  /* 0x0000000000017941 */ /* 0x000fea0003800000 */
.L_x_464:
[----:B0-----:R-:W-:Y:S01]  /*118a0*/  @!P4 IMAD R3, R110, R17, R2 ;  /* 0x000000116e03c224 */ /* 0x001fe200078e0202 */
[----:B------:R-:W-:Y:S04]  /*118b0*/  BSSY B1, `(.L_x_466) ;  /* 0x0000006000017945 */ /* 0x000fe80003800000 */
[----:B------:R0:W-:Y:S01]  /*118c0*/  @!P4 STG.E.U8 desc[UR36][R8.64+0xa8], R3 ;  /* 0x0000a8030800c986 */ /* 0x0001e2000c101124 */
[----:B------:R-:W-:Y:S05]  /*118d0*/  @P3 BRA `(.L_x_467) ;  /* 0x00000000000c3947 */ /* 0x000fea0003800000 */
[----:B------:R-:W0:Y:S02]  /*118e0*/  LDG.E.U8 R16, desc[UR36][R156.64+0xa9] ;  /* 0x0000a9249c107981 */ /* 0x000e24000c1e1100 */
[----:B0-----:R-:W-:-:S05]  /*118f0*/  PRMT R3, R16, 0x8880, RZ ;  /* 0x0000888010037816 */ /* 0x001fca00000000ff */
[----:B------:R-:W-:-:S07]  /*11900*/  IMAD R2, R3, R18, RZ ;  /* 0x0000001203027224 */ /* 0x000fce00078e02ff */
.L_x_467:
[----:B------:R-:W-:Y:S05]  /*11910*/  BSYNC B1 ;  /* 0x0000000000017941 */ /* 0x000fea0003800000 */
.L_x_466:
[----:B------:R-:W-:Y:S01]  /*11920*/  @!P3 IMAD R111, R111, R17, R2 ;  /* 0x000000116f6fb224 */ /* 0x000fe200078e0202 */
[----:B------:R-:W-:Y:S04]  /*11930*/  BSSY B1, `(.L_x_468) ;  /* 0x0000006000017945 */ /* 0x000fe80003800000 */
[----:B------:R0:W-:Y:S01]  /*11940*/  @!P3 STG.E.U8 desc[UR36][R8.64+0xa9], R111 ;  /* 0x0000a96f0800b986 */ /* 0x0001e2000c101124 */
[----:B------:R-:W-:Y:S05]  /*11950*/  @P5 BRA `(.L_x_469) ;  /* 0x00000000000c5947 */ /* 0x000fea0003800000 */
[----:B------:R-:W0:Y:S02]  /*11960*/  LDG.E.U8 R16, desc[UR36][R14.64+0xb0] ;  /* 0x0000b0240e107981 */ /* 0x000e24000c1e1100 */
[----:B0-----:R-:W-:-:S05]  /*11970*/  PRMT R3, R16, 0x8880, RZ ;  /* 0x0000888010037816 */ /* 0x001fca00000000ff */
[----:B------:R-:W-:-:S07]  /*11980*/  IMAD R2, R3, R18, RZ ;  /* 0x0000001203027224 */ /* 0x000fce00078e02ff */
.L_x_469:
[----:B------:R-:W-:Y:S05]  /*11990*/  BSYNC B1 ;  /* 0x0000000000017941 */ /* 0x000fea0003800000 */
.L_x_468:
[----:B0-----:R-:W-:Y:S01]  /*119a0*/  @!P5 IMAD R3, R112, R17, R2 ;  /* 0x000000117003d224 */ /* 0x001fe200078e0202 */
[----:B------:R-:W-:Y:S04]  /*119b0*/  BSSY B1, `(.L_x_470) ;  /* 0x0000006000017945 */ /* 0x000fe80003800000 */
[----:B------:R0:W-:Y:S01]  /*119c0*/  @!P5 STG.E.U8 desc[UR36][R6.64+0xb0], R3 ;  /* 0x0000b0030600d986 */ /* 0x0001e2000c101124 */
[----:B------:R-:W-:Y:S05]  /*119d0*/  @P6 BRA `(.L_x_471) ;  /* 0x00000000000c6947 */ /* 0x000fea0003800000 */
[----:B------:R-:W0:Y:S02]  /*119e0*/  LDG.E.U8 R16, desc[UR36][R14.64+0xb1] ;  /* 0x0000b1240e107981 */ /* 0x000e24000c1e1100 */
[----:B0-----:R-:W-:-:S05]  /*119f0*/  PRMT R3, R16, 0x8880, RZ ;  /* 0x0000888010037816 */ /* 0x001fca00000000ff */
[----:B------:R-:W-:-:S07]  /*11a00*/  IMAD R2, R3, R18, RZ ;  /* 0x0000001203027224 */ /* 0x000fce00078e02ff */
.L_x_471:
[----:B------:R-:W-:Y:S05]  /*11a10*/  BSYNC B1 ;  /* 0x0000000000017941 */ /* 0x000fea0003800000 */
.L_x_470:
[----:B------:R-:W-:Y:S01]  /*11a20*/  @!P6 IMAD R113, R113, R17, R2 ;  /* 0x000000117171e224 */ /* 0x000fe200078e0202 */
[----:B------:R-:W-:Y:S04]  /*11a30*/  BSSY B1, `(.L_x_472) ;  /* 0x0000006000017945 */ /* 0x000fe80003800000 */
[----:B------:R0:W-:Y:S01]  /*11a40*/  @!P6 STG.E.U8 desc[UR36][R6.64+0xb1], R113 ;  /* 0x0000b1710600e986 */ /* 0x0001e2000c101124 */
[----:B------:R-:W-:Y:S05]  /*11a50*/  @P1 BRA `(.L_x_473) ;  /* 0x00000000000c1947 */ /* 0x000fea0003800000 */
[----:B------:R-:W0:Y:S02]  /*11a60*/  LDG.E.U8 R16, desc[UR36][R156.64+0xb0] ;  /* 0x0000b0249c107981 */ /* 0x000e24000c1e1100 */
[----:B0-----:R-:W-:-:S05]  /*11a70*/  PRMT R3, R16, 0x8880, RZ ;  /* 0x0000888010037816 */ /* 0x001fca00000000ff */
[----:B------:R-:W-:-:S07]  /*11a80*/  IMAD R2, R3, R18, RZ ;  /* 0x0000001203027224 */ /* 0x000fce00078e02ff */
.L_x_473:
[----:B------:R-:W-:Y:S05]  /*11a90*/  BSYNC B1 ;  /* 0x0000000000017941 */ /* 0x000fea0003800000 */
.L_x_472:
        /* <DEDUP_REMOVED lines=12> */
.L_x_475:
[----:B------:R-:W-:Y:S05]  /*11b60*/  BSYNC B1 ;  /* 0x0000000000017941 */ /* 0x000fea0003800000 */
.L_x_474:
[----:B------:R-:W-:Y:S01]  /*11b70*/  @!P4 IMAD R115, R115, R17, R2 ;  /* 0x000000117373c224 */ /* 0x000fe200078e0202 */
[----:B------:R-:W-:Y:S04]  /*11b80*/  BSSY B1, `(.L_x_476) ;  /* 0x0000006000017945 */ /* 0x000fe80003800000 */
[----:B------:R0:W-:Y:S01]  /*11b90*/  @!P4 STG.E.U8 desc[UR36][R8.64+0xb1], R115 ;  /* 0x0000b1730800c986 */ /* 0x0001e2000c101124 */
[----:B------:R-:W-:Y:S05]  /*11ba0*/  @P3 BRA `(.L_x_477) ;  /* 0x00000000000c3947 */ /* 0x000fea0003800000 */
[----:B------:R-:W0:Y:S02]  /*11bb0*/  LDG.E.U8 R16, desc[UR36][R14.64+0xb8] ;  /* 0x0000b8240e107981 */ /* 0x000e24000c1e1100 */
[----:B0-----:R-:W-:-:S05]  /*11bc0*/  PRMT R3, R16, 0x8880, RZ ;  /* 0x0000888010037816 */ /* 0x001fca00000000ff */
[----:B------:R-:W-:-:S07]  /*11bd0*/  IMAD R2, R3, R18, RZ ;  /* 0x0000001203027224 */ /* 0x000fce00078e02ff */
.L_x_477:
[----:B------:R-:W-:Y:S05]  /*11be0*/  BSYNC B1 ;  /* 0x0000000000017941 */ /* 0x000fea0003800000 */
.L_x_476:
[----:B0-----:R-:W-:Y:S01]  /*11bf0*/  @!P3 IMAD R3, R116, R17, R2 ;  /* 0x000000117403b224 */ /* 0x001fe200078e0202 */
[----:B------:R-:W-:Y:S04]  /*11c00*/  BSSY B1, `(.L_x_478) ;  /* 0x0000006000017945 */ /* 0x000fe80003800000 */
[----:B------:R0:W-:Y:S01]  /*11c10*/  @!P3 STG.E.U8 desc[UR36][R6.64+0xb8], R3 ;  /* 0x0000b8030600b986 */ /* 0x0001e2000c101124 */
[----:B------:R-:W-:Y:S05]  /*11c20*/  @P5 BRA `(.L_x_479) ;  /* 0x00000000000c5947 */ /* 0x000fea0003800000 */
[----:B------:R-:W0:Y:S02]  /*11c30*/  LDG.E.U8 R16, desc[UR36][R14.64+0xb9] ;  /* 0x0000b9240e107981 */ /* 0x000e24000c1e1100 */
[----:B0-----:R-:W-:-:S05]  /*11c40*/  PRMT R3, R16, 0x8880, RZ ;  /* 0x0000888010037816 */ /* 0x001fca00000000ff */
[----:B------:R-:W-:-:S07]  /*11c50*/  IMAD R2, R3, R18, RZ ;  /* 0x0000001203027224 */ /* 0x000fce00078e02ff */
.L_x_479:
[----:B------:R-:W-:Y:S05]  /*11c60*/  BSYNC B1 ;  /* 0x0000000000017941 */ /* 0x000fea0003800000 */
.L_x_478:
[----:B------:R-:W-:Y:S01]  /*11c70*/  @!P5 IMAD R117, R117, R17, R2 ;  /* 0x000000117575d224 */ /* 0x000fe200078e0202 */
[----:B------:R-:W-:Y:S04]  /*11c80*/  BSSY B1, `(.L_x_480) ;  /* 0x0000006000017945 */ /* 0x000fe80003800000 */
[----:B------:R0:W-:Y:S01]  /*11c90*/  @!P5 STG.E.U8 desc[UR36][R6.64+0xb9], R117 ;  /* 0x0000b9750600d986 */ /* 0x0001e2000c101124 */
[----:B------:R-:W-:Y:S05]  /*11ca0*/  @P6 BRA `(.L_x_481) ;  /* 0x00000000000c6947 */ /* 0x000fea0003800000 */
[----:B------:R-:W0:Y:S02]  /*11cb0*/  LDG.E.U8 R16, desc[UR36][R156.64+0xb8] ;  /* 0x0000b8249c107981 */ /* 0x000e24000c1e1100 */
[----:B0-----:R-:W-:-:S05]  /*11cc0*/  PRMT R3, R16, 0x8880, RZ ;  /* 0x0000888010037816 */ /* 0x001fca00000000ff */
[----:B------:R-:W-:-:S07]  /*11cd0*/  IMAD R2, R3, R18, RZ ;  /* 0x0000001203027224 */ /* 0x000fce00078e02ff */
.L_x_481:
[----:B------:R-:W-:Y:S05]  /*11ce0*/  BSYNC B1 ;  /* 0x0000000000017941 */ /* 0x000fea0003800000 */
.L_x_480:
[----:B0-----:R-:W-:Y:S01]  /*11cf0*/  @!P6 IMAD R3, R118, R17, R2 ;  /* 0x000000117603e224 */ /* 0x001fe200078e0202 */
[----:B------:R-:W-:Y:S04]  /*11d00*/  BSSY B1, `(.L_x_482) ;  /* 0x0000006000017945 */ /* 0x000fe80003800000 */
[----:B------:R0:W-:Y:S01]  /*11d10*/  @!P6 STG.E.U8 desc[UR36][R8.64+0xb8], R3 ;  /* 0x0000b8030800e986 */ /* 0x0001e2000c101124 */
[----:B------:R-:W-:Y:S05]  /*11d20*/  @P1 BRA `(.L_x_483) ;  /* 0x00000000000c1947 */ /* 0x000fea0003800000 */
[----:B------:R-:W0:Y:S02]  /*11d30*/  LDG.E.U8 R16, desc[UR36][R156.64+0xb9] ;  /* 0x0000b9249c107981 */ /* 0x000e24000c1e1100 */
[----:B0-----:R-:W-:-:S05]  /*11d40*/  PRMT R3, R16, 0x8880, RZ ;  /* 0x0000888010037816 */ /* 0x001fca00000000ff */
[----:B------:R-:W-:-:S07]  /*11d50*/  IMAD R2, R3, R18, RZ ;  /* 0x0000001203027224 */ /* 0x000fce00078e02ff */
.L_x_483:
[----:B------:R-:W-:Y:S05]  /*11d60*/  BSYNC B1 ;  /* 0x0000000000017941 */ /* 0x000fea0003800000 */
.L_x_482:
        /* <DEDUP_REMOVED lines=12> */
.L_x_485:
[----:B------:R-:W-:Y:S05]  /*11e30*/  BSYNC B1 ;  /* 0x0000000000017941 */ /* 0x000fea0003800000 */
.L_x_484:
[----:B0-----:R-:W-:Y:S01]  /*11e40*/  @!P4 IMAD R3, R120, R17, R2 ;  /* 0x000000117803c224 */ /* 0x001fe200078e0202 */
[----:B------:R-:W-:Y:S04]  /*11e50*/  BSSY B1, `(.L_x_486) ;  /* 0x0000006000017945 */ /* 0x000fe80003800000 */
[----:B------:R0:W-:Y:S01]  /*11e60*/  @!P4 STG.E.U8 desc[UR36][R6.64+0xc0], R3 ;  /* 0x0000c0030600c986 */ /* 0x0001e2000c101124 */
[----:B------:R-:W-:Y:S05]  /*11e70*/  @P3 BRA `(.L_x_487) ;  /* 0x00000000000c3947 */ /* 0x000fea0003800000 */
[----:B------:R-:W0:Y:S02]  /*11e80*/  LDG.E.U8 R16, desc[UR36][R14.64+0xc1] ;  /* 0x0000c1240e107981 */ /* 0x000e24000c1e1100 */
[----:B0-----:R-:W-:-:S05]  /*11e90*/  PRMT R3, R16, 0x8880, RZ ;  /* 0x0000888010037816 */ /* 0x001fca00000000ff */
[----:B------:R-:W-:-:S07]  /*11ea0*/  IMAD R2, R3, R18, RZ ;  /* 0x0000001203027224 */ /* 0x000fce00078e02ff */
.L_x_487:
[----:B------:R-:W-:Y:S05]  /*11eb0*/  BSYNC B1 ;  /* 0x0000000000017941 */ /* 0x000fea0003800000 */
.L_x_486:
[----:B------:R-:W-:Y:S01]  /*11ec0*/  @!P3 IMAD R121, R121, R17, R2 ;  /* 0x000000117979b224 */ /* 0x000fe200078e0202 */
[----:B------:R-:W-:Y:S04]  /*11ed0*/  BSSY B1, `(.L_x_488) ;  /* 0x0000006000017945 */ /* 0x000fe80003800000 */
[----:B------:R0:W-:Y:S01]  /*11ee0*/  @!P3 STG.E.U8 desc[UR36][R6.64+0xc1], R121 ;  /* 0x0000c1790600b986 */ /* 0x0001e2000c101124 */
[----:B------:R-:W-:Y:S05]  /*11ef0*/  @P5 BRA `(.L_x_489) ;  /* 0x00000000000c5947 */ /* 0x000fea0003800000 */
[----:B------:R-:W0:Y:S02]  /*11f00*/  LDG.E.U8 R16, desc[UR36][R156.64+0xc0] ;  /* 0x0000c0249c107981 */ /* 0x000e24000c1e1100 */
[----:B0-----:R-:W-:-:S05]  /*11f10*/  PRMT R3, R16, 0x8880, RZ ;  /* 0x0000888010037816 */ /* 0x001fca00000000ff */
[----:B------:R-:W-:-:S07]  /*11f20*/  IMAD R2, R3, R18, RZ ;  /* 0x0000001203027224 */ /* 0x000fce00078e02ff */
.L_x_489:
[----:B------:R-:W-:Y:S05]  /*11f30*/  BSYNC B1 ;  /* 0x0000000000017941 */ /* 0x000fea0003800000 */
.L_x_488:
[----:B0-----:R-:W-:Y:S01]  /*11f40*/  @!P5 IMAD R3, R122, R17, R2 ;  /* 0x000000117a03d224 */ /* 0x001fe200078e0202 */
[----:B------:R-:W-:Y:S04]  /*11f50*/  BSSY B1, `(.L_x_490) ;  /* 0x0000006000017945 */ /* 0x000fe80003800000 */
[----:B------:R0:W-:Y:S01]  /*11f60*/  @!P5 STG.E.U8 desc[UR36][R8.64+0xc0], R3 ;  /* 0x0000c0030800d986 */ /* 0x0001e2000c101124 */
[----:B------:R-:W-:Y:S05]  /*11f70*/  @P6 BRA `(.L_x_491) ;  /* 0x00000000000c6947 */ /* 0x000fea0003800000 */
[----:B------:R-:W0:Y:S02]  /*11f80*/  LDG.E.U8 R16, desc[UR36][R156.64+0xc1] ;  /* 0x0000c1249c107981 */ /* 0x000e24000c1e1100 */
[----:B0-----:R-:W-:-:S05]  /*11f90*/  PRMT R3, R16, 0x8880, RZ ;  /* 0x0000888010037816 */ /* 0x001fca00000000ff */
[----:B------:R-:W-:-:S07]  /*11fa0*/  IMAD R2, R3, R18, RZ ;  /* 0x0000001203027224 */ /* 0x000fce00078e02ff */
.L_x_491:
[----:B------:R-:W-:Y:S05]  /*11fb0*/  BSYNC B1 ;  /* 0x0000000000017941 */ /* 0x000fea0003800000 */
.L_x_490:
[----:B------:R-:W-:Y:S01]  /*11fc0*/  @!P6 IMAD R123, R123, R17, R2 ;  /* 0x000000117b7be224 */ /* 0x000fe200078e0202 */
[----:B------:R-:W-:Y:S04]  /*11fd0*/  BSSY B1, `(.L_x_492) ;  /* 0x0000006000017945 */ /* 0x000fe80003800000 */
[----:B------:R0:W-:Y:S01]  /*11fe0*/  @!P6 STG.E.U8 desc[UR36][R8.64+0xc1], R123 ;  /* 0x0000c17b0800e986 */ /* 0x0001e2000c101124 */
[----:B------:R-:W-:Y:S05]  /*11ff0*/  @P1 BRA `(.L_x_493) ;  /* 0x00000000000c1947 */ /* 0x000fea0003800000 */
[----:B------:R-:W0:Y:S02]  /*12000*/  LDG.E.U8 R16, desc[UR36][R14.64+0xc8] ;  /* 0x0000c8240e107981 */ /* 0x000e24000c1e1100 */
[----:B0-----:R-:W-:-:S05]  /*12010*/  PRMT R3, R16, 0x8880, RZ ;  /* 0x0000888010037816 */ /* 0x001fca00000000ff */
[----:B------:R-:W-:-:S07]  /*12020*/  IMAD R2, R3, R18, RZ ;  /* 0x0000001203027224 */ /* 0x000fce00078e02ff */
.L_x_493:
[----:B------:R-:W-:Y:S05]  /*12030*/  BSYNC B1 ;  /* 0x0000000000017941 */ /* 0x000fea0003800000 */
.L_x_492:
        /* <DEDUP_REMOVED lines=12> */
.L_x_495:
[----:B------:R-:W-:Y:S05]  /*12100*/  BSYNC B1 ;  /* 0x0000000000017941 */ /* 0x000fea0003800000 */
.L_x_494:
[----:B------:R-:W-:Y:S01]  /*12110*/  @!P4 IMAD R125, R125, R17, R2 ;  /* 0x000000117d7dc224 */ /* 0x000fe200078e0202 */
[----:B------:R-:W-:Y:S04]  /*12120*/  BSSY B1, `(.L_x_496) ;  /* 0x0000006000017945 */ /* 0x000fe80003800000 */
[----:B------:R0:W-:Y:S01]  /*12130*/  @!P4 STG.E.U8 desc[UR36][R6.64+0xc9], R125 ;  /* 0x0000c97d0600c986 */ /* 0x0001e2000c101124 */
[----:B------:R-:W-:Y:S05]  /*12140*/  @P3 BRA `(.L_x_497) ;  /* 0x00000000000c3947 */ /* 0x000fea0003800000 */
[----:B------:R-:W0:Y:S02]  /*12150*/  LDG.E.U8 R16, desc[UR36][R156.64+0xc8] ;  /* 0x0000c8249c107981 */ /* 0x000e24000c1e1100 */
[----:B0-----:R-:W-:-:S05]  /*12160*/  PRMT R3, R16, 0x8880, RZ ;  /* 0x0000888010037816 */ /* 0x001fca00000000ff */
[----:B------:R-:W-:-:S07]  /*12170*/  IMAD R2, R3, R18, RZ ;  /* 0x0000001203027224 */ /* 0x000fce00078e02ff */
.L_x_497:
[----:B------:R-:W-:Y:S05]  /*12180*/  BSYNC B1 ;  /* 0x0000000000017941 */ /* 0x000fea0003800000 */
.L_x_496:
[----:B0-----:R-:W-:Y:S01]  /*12190*/  @!P3 IMAD R3, R126, R17, R2 ;  /* 0x000000117e03b224 */ /* 0x001fe200078e0202 */
[----:B------:R-:W-:Y:S04]  /*121a0*/  BSSY B1, `(.L_x_498) ;  /* 0x0000006000017945 */ /* 0x000fe80003800000 */
[----:B------:R0:W-:Y:S01]  /*121b0*/  @!P3 STG.E.U8 desc[UR36][R8.64+0xc8], R3 ;  /* 0x0000c8030800b986 */ /* 0x0001e2000c101124 */
[----:B------:R-:W-:Y:S05]  /*121c0*/  @P5 BRA `(.L_x_499) ;  /* 0x00000000000c5947 */ /* 0x000fea0003800000 */
[----:B------:R-:W0:Y:S02]  /*121d0*/  LDG.E.U8 R16, desc[UR36][R156.64+0xc9] ;  /* 0x0000c9249c107981 */ /* 0x000e24000c1e1100 */
[----:B0-----:R-:W-:-:S05]  /*121e0*/  PRMT R3, R16, 0x8880, RZ ;  /* 0x0000888010037816 */ /* 0x001fca00000000ff */
[----:B------:R-:W-:-:S07]  /*121f0*/  IMAD R2, R3, R18, RZ ;  /* 0x0000001203027224 */ /* 0x000fce00078e02ff */
.L_x_499:
[----:B------:R-:W-:Y:S05]  /*12200*/  BSYNC B1 ;  /* 0x0000000000017941 */ /* 0x000fea0003800000 */
.L_x_498:
[----:B------:R-:W-:Y:S01]  /*12210*/  @!P5 IMAD R127, R127, R17, R2 ;  /* 0x000000117f7fd224 */ /* 0x000fe200078e0202 */
[----:B------:R-:W-:Y:S04]  /*12220*/  BSSY B1, `(.L_x_500) ;  /* 0x0000006000017945 */ /* 0x000fe80003800000 */
[----:B------:R0:W-:Y:S01]  /*12230*/  @!P5 STG.E.U8 desc[UR36][R8.64+0xc9], R127 ;  /* 0x0000c97f0800d986 */ /* 0x0001e2000c101124 */
[----:B------:R-:W-:Y:S05]  /*12240*/  @P6 BRA `(.L_x_501) ;  /* 0x00000000000c6947 */ /* 0x000fea0003800000 */
[----:B------:R-:W0:Y:S02]  /*12250*/  LDG.E.U8 R16, desc[UR36][R14.64+0xd0] ;  /* 0x0000d0240e107981 */ /* 0x000e24000c1e1100 */
[----:B0-----:R-:W-:-:S05]  /*12260*/  PRMT R3, R16, 0x8880, RZ ;  /* 0x0000888010037816 */ /* 0x001fca00000000ff */
[----:B------:R-:W-:-:S07]  /*12270*/  IMAD R2, R3, R18, RZ ;  /* 0x0000001203027224 */ /* 0x000fce00078e02ff */
.L_x_501:
[----:B------:R-:W-:Y:S05]  /*12280*/  BSYNC B1 ;  /* 0x0000000000017941 */ /* 0x000fea0003800000 */
.L_x_500:
[----:B0-----:R-:W-:Y:S01]  /*12290*/  @!P6 IMAD R3, R128, R17, R2 ;  /* 0x000000118003e224 */ /* 0x001fe200078e0202 */
[----:B------:R-:W-:Y:S04]  /*122a0*/  BSSY B1, `(.L_x_502) ;  /* 0x0000006000017945 */ /* 0x000fe80003800000 */
[----:B------:R0:W-:Y:S01]  /*122b0*/  @!P6 STG.E.U8 desc[UR36][R6.64+0xd0], R3 ;  /* 0x0000d0030600e986 */ /* 0x0001e2000c101124 */
[----:B------:R-:W-:Y:S05]  /*122c0*/  @P1 BRA `(.L_x_503) ;  /* 0x00000000000c1947 */ /* 0x000fea0003800000 */
[----:B------:R-:W0:Y:S02]  /*122d0*/  LDG.E.U8 R16, desc[UR36][R14.64+0xd1] ;  /* 0x0000d1240e107981 */ /* 0x000e24000c1e1100 */
[----:B0-----:R-:W-:-:S05]  /*122e0*/  PRMT R3, R16, 0x8880, RZ ;  /* 0x0000888010037816 */ /* 0x001fca00000000ff */
[----:B------:R-:W-:-:S07]  /*122f0*/  IMAD R2, R3, R18, RZ ;  /* 0x0000001203027224 */ /* 0x000fce00078e02ff */
.L_x_503:
[----:B------:R-:W-:Y:S05]  /*12300*/  BSYNC B1 ;  /* 0x0000000000017941 */ /* 0x000fea0003800000 */
.L_x_502:
        /* <DEDUP_REMOVED lines=12> */
.L_x_505:
[----:B------:R-:W-:Y:S05]  /*123d0*/  BSYNC B1 ;  /* 0x0000000000017941 */ /* 0x000fea0003800000 */
.L_x_504:
[----:B0-----:R-:W-:Y:S01]  /*123e0*/  @!P4 IMAD R3, R130, R17, R2 ;  /* 0x000000118203c224 */ /* 0x001fe200078e0202 */
[----:B------:R-:W-:Y:S04]  /*123f0*/  BSSY B1, `(.L_x_506) ;  /* 0x0000006000017945 */ /* 0x000fe80003800000 */
[----:B------:R0:W-:Y:S01]  /*12400*/  @!P4 STG.E.U8 desc[UR36][R8.64+0xd0], R3 ;  /* 0x0000d0030800c986 */ /* 0x0001e2000c101124 */
[----:B------:R-:W-:Y:S05]  /*12410*/  @P3 BRA `(.L_x_507) ;  /* 0x00000000000c3947 */ /* 0x000fea0003800000 */
[----:B------:R-:W0:Y:S02]  /*12420*/  LDG.E.U8 R16, desc[UR36][R156.64+0xd1] ;  /* 0x0000d1249c107981 */ /* 0x000e24000c1e1100 */
[----:B0-----:R-:W-:-:S05]  /*12430*/  PRMT R3, R16, 0x8880, RZ ;  /* 0x0000888010037816 */ /* 0x001fca00000000ff */
[----:B------:R-:W-:-:S07]  /*12440*/  IMAD R2, R3, R18, RZ ;  /* 0x0000001203027224 */ /* 0x000fce00078e02ff */
.L_x_507:
[----:B------:R-:W-:Y:S05]  /*12450*/  BSYNC B1 ;  /* 0x0000000000017941 */ /* 0x000fea0003800000 */
.L_x_506:
[----:B------:R-:W-:Y:S01]  /*12460*/  @!P3 IMAD R131, R131, R17, R2 ;  /* 0x000000118383b224 */ /* 0x000fe200078e0202 */
[----:B------:R-:W-:Y:S04]  /*12470*/  BSSY B1, `(.L_x_508) ;  /* 0x0000006000017945 */ /* 0x000fe80003800000 */
[----:B------:R0:W-:Y:S01]  /*12480*/  @!P3 STG.E.U8 desc[UR36][R8.64+0xd1], R131 ;  /* 0x0000d1830800b986 */ /* 0x0001e2000c101124 */
[----:B------:R-:W-:Y:S05]  /*12490*/  @P5 BRA `(.L_x_509) ;  /* 0x00000000000c5947 */ /* 0x000fea0003800000 */
[----:B------:R-:W0:Y:S02]  /*124a0*/  LDG.E.U8 R16, desc[UR36][R14.64+0xd8] ;  /* 0x0000d8240e107981 */ /* 0x000e24000c1e1100 */
[----:B0-----:R-:W-:-:S05]  /*124b0*/  PRMT R3, R16, 0x8880, RZ ;  /* 0x0000888010037816 */ /* 0x001fca00000000ff */
[----:B------:R-:W-:-:S07]  /*124c0*/  IMAD R2, R3, R18, RZ ;  /* 0x0000001203027224 */ /* 0x000fce00078e02ff */
.L_x_509:
[----:B------:R-:W-:Y:S05]  /*124d0*/  BSYNC B1 ;  /* 0x0000000000017941 */ /* 0x000fea0003800000 */
.L_x_508:
[----:B0-----:R-:W-:Y:S01]  /*124e0*/  @!P5 IMAD R3, R132, R17, R2 ;  /* 0x000000118403d224 */ /* 0x001fe200078e0202 */
[----:B------:R-:W-:Y:S04]  /*124f0*/  BSSY B1, `(.L_x_510) ;  /* 0x0000006000017945 */ /* 0x000fe80003800000 */
[----:B------:R0:W-:Y:S01]  /*12500*/  @!P5 STG.E.U8 desc[UR36][R6.64+0xd8], R3 ;  /* 0x0000d8030600d986 */ /* 0x0001e2000c101124 */
[----:B------:R-:W-:Y:S05]  /*12510*/  @P6 BRA `(.L_x_511) ;  /* 0x00000000000c6947 */ /* 0x000fea0003800000 */
[----:B------:R-:W0:Y:S02]  /*12520*/  LDG.E.U8 R16, desc[UR36][R14.64+0xd9] ;  /* 0x0000d9240e107981 */ /* 0x000e24000c1e1100 */
[----:B0-----:R-:W-:-:S05]  /*12530*/  PRMT R3, R16, 0x8880, RZ ;  /* 0x0000888010037816 */ /* 0x001fca00000000ff */
[----:B------:R-:W-:-:S07]  /*12540*/  IMAD R2, R3, R18, RZ ;  /* 0x0000001203027224 */ /* 0x000fce00078e02ff */
.L_x_511:
[----:B------:R-:W-:Y:S05]  /*12550*/  BSYNC B1 ;  /* 0x0000000000017941 */ /* 0x000fea0003800000 */
.L_x_510:
[----:B------:R-:W-:Y:S01]  /*12560*/  @!P6 IMAD R133, R133, R17, R2 ;  /* 0x000000118585e224 */ /* 0x000fe200078e0202 */
[----:B------:R-:W-:Y:S04]  /*12570*/  BSSY B1, `(.L_x_512) ;  /* 0x0000006000017945 */ /* 0x000fe80003800000 */
[----:B------:R0:W-:Y:S01]  /*12580*/  @!P6 STG.E.U8 desc[UR36][R6.64+0xd9], R133 ;  /* 0x0000d9850600e986 */ /* 0x0001e2000c101124 */
[----:B------:R-:W-:Y:S05]  /*12590*/  @P1 BRA `(.L_x_513) ;  /* 0x00000000000c1947 */ /* 0x000fea0003800000 */
[----:B------:R-:W0:Y:S02]  /*125a0*/  LDG.E.U8 R16, desc[UR36][R156.64+0xd8] ;  /* 0x0000d8249c107981 */ /* 0x000e24000c1e1100 */
[----:B0-----:R-:W-:-:S05]  /*125b0*/  PRMT R3, R16, 0x8880, RZ ;  /* 0x0000888010037816 */ /* 0x001fca00000000ff */
[----:B------:R-:W-:-:S07]  /*125c0*/  IMAD R2, R3, R18, RZ ;  /* 0x0000001203027224 */ /* 0x000fce00078e02ff */
.L_x_513:
[----:B------:R-:W-:Y:S05]  /*125d0*/  BSYNC B1 ;  /* 0x0000000000017941 */ /* 0x000fea0003800000 */
.L_x_512:
        /* <DEDUP_REMOVED lines=12> */
.L_x_515:
[----:B------:R-:W-:Y:S05]  /*126a0*/  BSYNC B1 ;  /* 0x0000000000017941 */ /* 0x000fea0003800000 */
.L_x_514:
[----:B------:R-:W-:Y:S01]  /*126b0*/  @!P4 IMAD R135, R135, R17, R2 ;  /* 0x000000118787c224 */ /* 0x000fe200078e0202 */
[----:B------:R-:W-:Y:S04]  /*126c0*/  BSSY B1, `(.L_x_516) ;  /* 0x0000006000017945 */ /* 0x000fe80003800000 */
[----:B------:R0:W-:Y:S01]  /*126d0*/  @!P4 STG.E.U8 desc[UR36][R8.64+0xd9], R135 ;  /* 0x0000d9870800c986 */ /* 0x0001e2000c101124 */
[----:B------:R-:W-:Y:S05]  /*126e0*/  @P3 BRA `(.L_x_517) ;  /* 0x00000000000c3947 */ /* 0x000fea0003800000 */
[----:B------:R-:W0:Y:S02]  /*126f0*/  LDG.E.U8 R16, desc[UR36][R14.64+0xe0] ;  /* 0x0000e0240e107981 */ /* 0x000e24000c1e1100 */
[----:B0-----:R-:W-:-:S05]  /*12700*/  PRMT R3, R16, 0x8880, RZ ;  /* 0x0000888010037816 */ /* 0x001fca00000000ff */
[----:B------:R-:W-:-:S07]  /*12710*/  IMAD R2, R3, R18, RZ ;  /* 0x0000001203027224 */ /* 0x000fce00078e02ff */
.L_x_517:
[----:B------:R-:W-:Y:S05]  /*12720*/  BSYNC B1 ;  /* 0x0000000000017941 */ /* 0x000fea0003800000 */
.L_x_516:
[----:B0-----:R-:W-:Y:S01]  /*12730*/  @!P3 IMAD R3, R136, R17, R2 ;  /* 0x000000118803b224 */ /* 0x001fe200078e0202 */
[----:B------:R-:W-:Y:S04]  /*12740*/  BSSY B1, `(.L_x_518) ;  /* 0x0000006000017945 */ /* 0x000fe80003800000 */
[----:B------:R0:W-:Y:S01]  /*12750*/  @!P3 STG.E.U8 desc[UR36][R6.64+0xe0], R3 ;  /* 0x0000e0030600b986 */ /* 0x0001e2000c101124 */
[----:B------:R-:W-:Y:S05]  /*12760*/  @P5 BRA `(.L_x_519) ;  /* 0x00000000000c5947 */ /* 0x000fea0003800000 */
[----:B------:R-:W0:Y:S02]  /*12770*/  LDG.E.U8 R16, desc[UR36][R14.64+0xe1] ;  /* 0x0000e1240e107981 */ /* 0x000e24000c1e1100 */
[----:B0-----:R-:W-:-:S05]  /*12780*/  PRMT R3, R16, 0x8880, RZ ;  /* 0x0000888010037816 */ /* 0x001fca00000000ff */
[----:B------:R-:W-:-:S07]  /*12790*/  IMAD R2, R3, R18, RZ ;  /* 0x0000001203027224 */ /* 0x000fce00078e02ff */
.L_x_519:
[----:B------:R-:W-:Y:S05]  /*127a0*/  BSYNC B1 ;  /* 0x0000000000017941 */ /* 0x000fea0003800000 */
.L_x_518:
[----:B------:R-:W-:Y:S01]  /*127b0*/  @!P5 IMAD R137, R137, R17, R2 ;  /* 0x000000118989d224 */ /* 0x000fe200078e0202 */
[----:B------:R-:W-:Y:S04]  /*127c0*/  BSSY B1, `(.L_x_520) ;  /* 0x0000006000017945 */ /* 0x000fe80003800000 */
[----:B------:R0:W-:Y:S01]  /*127d0*/  @!P5 STG.E.U8 desc[UR36][R6.64+0xe1], R137 ;  /* 0x0000e1890600d986 */ /* 0x0001e2000c101124 */
[----:B------:R-:W-:Y:S05]  /*127e0*/  @P6 BRA `(.L_x_521) ;  /* 0x00000000000c6947 */ /* 0x000fea0003800000 */
[----:B------:R-:W0:Y:S02]  /*127f0*/  LDG.E.U8 R16, desc[UR36][R156.64+0xe0] ;  /* 0x0000e0249c107981 */ /* 0x000e24000c1e1100 */
[----:B0-----:R-:W-:-:S05]  /*12800*/  PRMT R3, R16, 0x8880, RZ ;  /* 0x0000888010037816 */ /* 0x001fca00000000ff */
[----:B------:R-:W-:-:S07]  /*12810*/  IMAD R2, R3, R18, RZ ;  /* 0x0000001203027224 */ /* 0x000fce00078e02ff */
.L_x_521:
[----:B------:R-:W-:Y:S05]  /*12820*/  BSYNC B1 ;  /* 0x0000000000017941 */ /* 0x000fea0003800000 */
.L_x_520:
[----:B0-----:R-:W-:Y:S01]  /*12830*/  @!P6 IMAD R3, R138, R17, R2 ;  /* 0x000000118a03e224 */ /* 0x001fe200078e0202 */
[----:B------:R-:W-:Y:S04]  /*12840*/  BSSY B1, `(.L_x_522) ;  /* 0x0000006000017945 */ /* 0x000fe80003800000 */
[----:B------:R0:W-:Y:S01]  /*12850*/  @!P6 STG.E.U8 desc[UR36][R8.64+0xe0], R3 ;  /* 0x0000e0030800e986 */ /* 0x0001e2000c101124 */
[----:B------:R-:W-:Y:S05]  /*12860*/  @P1 BRA `(.L_x_523) ;  /* 0x00000000000c1947 */ /* 0x000fea0003800000 */
[----:B------:R-:W0:Y:S02]  /*12870*/  LDG.E.U8 R16, desc[UR36][R156.64+0xe1] ;  /* 0x0000e1249c107981 */ /* 0x000e24000c1e1100 */
[----:B0-----:R-:W-:-:S05]  /*12880*/  PRMT R3, R16, 0x8880, RZ ;  /* 0x0000888010037816 */ /* 0x001fca00000000ff */
[----:B------:R-:W-:-:S07]  /*12890*/  IMAD R2, R3, R18, RZ ;  /* 0x0000001203027224 */ /* 0x000fce00078e02ff */
.L_x_523:
[----:B------:R-:W-:Y:S05]  /*128a0*/  BSYNC B1 ;  /* 0x0000000000017941 */ /* 0x000fea0003800000 */
.L_x_522:
        /* <DEDUP_REMOVED lines=12> */
.L_x_525:
[----:B------:R-:W-:Y:S05]  /*12970*/  BSYNC B1 ;  /* 0x0000000000017941 */ /* 0x000fea0003800000 */
.L_x_524:
[----:B0-----:R-:W-:Y:S01]  /*12980*/  @!P5 IMAD R3, R140, R17, R2 ;  /* 0x000000118c03d224 */ /* 0x001fe200078e0202 */
[----:B------:R-:W-:Y:S04]  /*12990*/  BSSY B1, `(.L_x_526) ;  /* 0x0000006000017945 */ /* 0x000fe80003800000 */
[----:B------:R0:W-:Y:S01]  /*129a0*/  @!P5 STG.E.U8 desc[UR36][R6.64+0xe8], R3 ;  /* 0x0000e8030600d986 */ /* 0x0001e2000c101124 */
[----:B------:R-:W-:Y:S05]  /*129b0*/  @P3 BRA `(.L_x_527) ;  /* 0x00000000000c3947 */ /* 0x000fea0003800000 */
[----:B------:R-:W0:Y:S02]  /*129c0*/  LDG.E.U8 R16, desc[UR36][R14.64+0xe9] ;  /* 0x0000e9240e107981 */ /* 0x000e24000c1e1100 */
[----:B0-----:R-:W-:-:S05]  /*129d0*/  PRMT R3, R16, 0x8880, RZ ;  /* 0x0000888010037816 */ /* 0x001fca00000000ff */
[----:B------:R-:W-:-:S07]  /*129e0*/  IMAD R2, R3, R18, RZ ;  /* 0x0000001203027224 */ /* 0x000fce00078e02ff */
.L_x_527:
[----:B------:R-:W-:Y:S05]  /*129f0*/  BSYNC B1 ;  /* 0x0000000000017941 */ /* 0x000fea0003800000 */
.L_x_526:
[----:B------:R-:W-:Y:S01]  /*12a00*/  @!P3 IMAD R141, R141, R17, R2 ;  /* 0x000000118d8db224 */ /* 0x000fe200078e0202 */
[----:B------:R-:W-:Y:S04]  /*12a10*/  BSSY B1, `(.L_x_528) ;  /* 0x0000006000017945 */ /* 0x000fe80003800000 */
[----:B------:R0:W-:Y:S01]  /*12a20*/  @!P3 STG.E.U8 desc[UR36][R6.64+0xe9], R141 ;  /* 0x0000e98d0600b986 */ /* 0x0001e2000c101124 */
[----:B------:R-:W-:Y:S05]  /*12a30*/  @P1 BRA `(.L_x_529) ;  /* 0x00000000000c1947 */ /* 0x000fea0003800000 */
[----:B------:R-:W0:Y:S02]  /*12a40*/  LDG.E.U8 R16, desc[UR36][R156.64+0xe8] ;  /* 0x0000e8249c107981 */ /* 0x000e24000c1e1100 */
[----:B0-----:R-:W-:-:S05]  /*12a50*/  PRMT R3, R16, 0x8880, RZ ;  /* 0x0000888010037816 */ /* 0x001fca00000000ff */
[----:B------:R-:W-:-:S07]  /*12a60*/  IMAD R2, R3, R18, RZ ;  /* 0x0000001203027224 */ /* 0x000fce00078e02ff */
.L_x_529:
[----:B------:R-:W-:Y:S05]  /*12a70*/  BSYNC B1 ;  /* 0x0000000000017941 */ /* 0x000fea0003800000 */
.L_x_528:
[----:B0-----:R-:W-:Y:S01]  /*12a80*/  @!P1 IMAD R3, R142, R17, R2 ;  /* 0x000000118e039224 */ /* 0x001fe200078e0202 */
[----:B------:R-:W-:Y:S04]  /*12a90*/  BSSY B1, `(.L_x_530) ;  /* 0x0000006000017945 */ /* 0x000fe80003800000 */
[----:B------:R0:W-:Y:S01]  /*12aa0*/  @!P1 STG.E.U8 desc[UR36][R8.64+0xe8], R3 ;  /* 0x0000e80308009986 */ /* 0x0001e2000c101124 */
[----:B------:R-:W-:Y:S05]  /*12ab0*/  @P6 BRA `(.L_x_531) ;  /* 0x00000000000c6947 */ /* 0x000fea0003800000 */
[----:B------:R-:W0:Y:S02]  /*12ac0*/  LDG.E.U8 R16, desc[UR36][R156.64+0xe9] ;  /* 0x0000e9249c107981 */ /* 0x000e24000c1e1100 */
[----:B0-----:R-:W-:-:S05]  /*12ad0*/  PRMT R3, R16, 0x8880, RZ ;  /* 0x0000888010037816 */ /* 0x001fca00000000ff */
[----:B------:R-:W-:-:S07]  /*12ae0*/  IMAD R2, R3, R18, RZ ;  /* 0x0000001203027224 */ /* 0x000fce00078e02ff */
.L_x_531:
[----:B------:R-:W-:Y:S05]  /*12af0*/  BSYNC B1 ;  /* 0x0000000000017941 */ /* 0x000fea0003800000 */
.L_x_530:
[----:B------:R-:W-:Y:S01]  /*12b00*/  @!P6 IMAD R143, R143, R17, R2 ;  /* 0x000000118f8fe224 */ /* 0x000fe200078e0202 */
[----:B------:R-:W-:Y:S04]  /*12b10*/  BSSY B1, `(.L_x_532) ;  /* 0x0000006000017945 */ /* 0x000fe80003800000 */
[----:B------:R0:W-:Y:S01]  /*12b20*/  @!P6 STG.E.U8 desc[UR36][R8.64+0xe9], R143 ;  /* 0x0000e98f0800e986 */ /* 0x0001e2000c101124 */
[----:B------:R-:W-:Y:S05]  /*12b30*/  @P4 BRA `(.L_x_533) ;  /* 0x00000000000c4947 */ /* 0x000fea0003800000 */
[----:B------:R-:W0:Y:S02]  /*12b40*/  LDG.E.U8 R16, desc[UR36][R14.64+0xf0] ;  /* 0x0000f0240e107981 */ /* 0x000e24000c1e1100 */
[----:B0-----:R-:W-:-:S05]  /*12b50*/  PRMT R3, R16, 0x8880, RZ ;  /* 0x0000888010037816 */ /* 0x001fca00000000ff */
[----:B------:R-:W-:-:S07]  /*12b60*/  IMAD R2, R3, R18, RZ ;  /* 0x0000001203027224 */ /* 0x000fce00078e02ff */
.L_x_533:
[----:B------:R-:W-:Y:S05]  /*12b70*/  BSYNC B1 ;  /* 0x0000000000017941 */ /* 0x000fea0003800000 */
.L_x_532:
[----:B------:R-:W-:Y:S01]  /*12b80*/  ISETP.LT.OR P3, PT, R0, 0xf2, !P2 ;  /* 0x000000f20000780c */ /* 0x000fe20005761670 */
[----:B0-----:R-:W-:Y:S01]  /*12b90*/  @!P4 IMAD R3, R144, R17, R2 ;  /* 0x000000119003c224 */ /* 0x001fe200078e0202 */
[----:B------:R-:W-:Y:S01]  /*12ba0*/  BSSY B1, `(.L_x_534) ;  /* 0x000000b000017945 */ /* 0x000fe20003800000 */
[C---:B------:R-:W-:Y:S02]  /*12bb0*/  ISETP.LT.OR P1, PT, R0.reuse, 0xf1, !P0 ;  /* 0x000000f10000780c */ /* 0x040fe40004721670 */
[C---:B------:R-:W-:Y:S01]  /*12bc0*/  ISETP.LT.OR P5, PT, R0.reuse, 0xf2, !P0 ;  /* 0x000000f20000780c */ /* 0x040fe200047a1670 */
[----:B------:R0:W-:Y:S01]  /*12bd0*/  @!P4 STG.E.U8 desc[UR36][R6.64+0xf0], R3 ;  /* 0x0000f0030600c986 */ /* 0x0001e2000c101124 */
[C---:B------:R-:W-:Y:S02]  /*12be0*/  ISETP.LT.OR P4, PT, R0.reuse, 0xf9, !P2 ;  /* 0x000000f90000780c */ /* 0x040fe40005781670 */
[C---:B------:R-:W-:Y:S02]  /*12bf0*/  ISETP.LT.OR P2, PT, R0.reuse, 0xfa, !P2 ;  /* 0x000000fa0000780c */ /* 0x040fe40005741670 */
[----:B------:R-:W-:-:S02]  /*12c00*/  ISETP.LT.OR P6, PT, R0, 0xf9, !P0 ;  /* 0x000000f90000780c */ /* 0x000fc400047c1670 */
[----:B------:R-:W-:Y:S11]  /*12c10*/  @P3 BRA `(.L_x_535) ;  /* 0x00000000000c3947 */ /* 0x000ff60003800000 */
[----:B------:R-:W0:Y:S02]  /*12c20*/  LDG.E.U8 R16, desc[UR36][R14.64+0xf1] ;  /* 0x0000f1240e107981 */ /* 0x000e24000c1e1100 */
[----:B0-----:R-:W-:-:S05]  /*12c30*/  PRMT R3, R16, 0x8880, RZ ;  /* 0x0000888010037816 */ /* 0x001fca00000000ff */
[----:B------:R-:W-:-:S07]  /*12c40*/  IMAD R2, R3, R18, RZ ;  /* 0x0000001203027224 */ /* 0x000fce00078e02ff */
.L_x_535:
[----:B------:R-:W-:Y:S05]  /*12c50*/  BSYNC B1 ;  /* 0x0000000000017941 */ /* 0x000fea0003800000 */
.L_x_534:
[----:B------:R-:W-:Y:S01]  /*12c60*/  @!P3 IMAD R145, R145, R17, R2 ;  /* 0x000000119191b224 */ /* 0x000fe200078e0202 */
[----:B------:R-:W-:Y:S04]  /*12c70*/  BSSY B1, `(.L_x_536) ;  /* 0x0000006000017945 */ /* 0x000fe80003800000 */
[----:B------:R0:W-:Y:S01]  /*12c80*/  @!P3 STG.E.U8 desc[UR36][R6.64+0xf1], R145 ;  /* 0x0000f1910600b986 */ /* 0x0001e2000c101124 */
[----:B------:R-:W-:Y:S05]  /*12c90*/  @P1 BRA `(.L_x_537) ;  /* 0x00000000000c1947 */ /* 0x000fea0003800000 */
[----:B------:R-:W0:Y:S02]  /*12ca0*/  LDG.E.U8 R16, desc[UR36][R156.64+0xf0] ;  /* 0x0000f0249c107981 */ /* 0x000e24000c1e1100 */
[----:B0-----:R-:W-:-:S05]  /*12cb0*/  PRMT R3, R16, 0x8880, RZ ;  /* 0x0000888010037816 */ /* 0x001fca00000000ff */
[----:B------:R-:W-:-:S07]  /*12cc0*/  IMAD R2, R3, R18, RZ ;  /* 0x0000001203027224 */ /* 0x000fce00078e02ff */
.L_x_537:
[----:B------:R-:W-:Y:S05]  /*12cd0*/  BSYNC B1 ;  /* 0x0000000000017941 */ /* 0x000fea0003800000 */
.L_x_536:
[----:B0-----:R-:W-:Y:S01]  /*12ce0*/  @!P1 IMAD R3, R146, R17, R2 ;  /* 0x0000001192039224 */ /* 0x001fe200078e0202 */
[----:B------:R-:W-:Y:S04]  /*12cf0*/  BSSY B1, `(.L_x_538) ;  /* 0x0000006000017945 */ /* 0x000fe80003800000 */
[----:B------:R0:W-:Y:S01]  /*12d00*/  @!P1 STG.E.U8 desc[UR36][R8.64+0xf0], R3 ;  /* 0x0000f00308009986 */ /* 0x0001e2000c101124 */
[----:B------:R-:W-:Y:S05]  /*12d10*/  @P5 BRA `(.L_x_539) ;  /* 0x00000000000c5947 */ /* 0x000fea0003800000 */
[----:B------:R-:W0:Y:S02]  /*12d20*/  LDG.E.U8 R16, desc[UR36][R156.64+0xf1] ;  /* 0x0000f1249c107981 */ /* 0x000e24000c1e1100 */
[----:B0-----:R-:W-:-:S05]  /*12d30*/  PRMT R3, R16, 0x8880, RZ ;  /* 0x0000888010037816 */ /* 0x001fca00000000ff */
[----:B------:R-:W-:-:S07]  /*12d40*/  IMAD R2, R3, R18, RZ ;  /* 0x0000001203027224 */ /* 0x000fce00078e02ff */
.L_x_539:
[----:B------:R-:W-:Y:S05]  /*12d50*/  BSYNC B1 ;  /* 0x0000000000017941 */ /* 0x000fea0003800000 */
.L_x_538:
[----:B------:R-:W-:Y:S01]  /*12d60*/  @!P5 IMAD R147, R147, R17, R2 ;  /* 0x000000119393d224 */ /* 0x000fe200078e0202 */
[----:B------:R-:W-:Y:S04]  /*12d70*/  BSSY B1, `(.L_x_540) ;  /* 0x0000006000017945 */ /* 0x000fe80003800000 */
[----:B------:R0:W-:Y:S01]  /*12d80*/  @!P5 STG.E.U8 desc[UR36][R8.64+0xf1], R147 ;  /* 0x0000f1930800d986 */ /* 0x0001e2000c101124 */
[----:B------:R-:W-:Y:S05]  /*12d90*/  @P4 BRA `(.L_x_541) ;  /* 0x00000000000c4947 */ /* 0x000fea0003800000 */
[----:B------:R-:W0:Y:S02]  /*12da0*/  LDG.E.U8 R16, desc[UR36][R14.64+0xf8] ;  /* 0x0000f8240e107981 */ /* 0x000e24000c1e1100 */
[----:B0-----:R-:W-:-:S05]  /*12db0*/  PRMT R3, R16, 0x8880, RZ ;  /* 0x0000888010037816 */ /* 0x001fca00000000ff */
[----:B------:R-:W-:-:S07]  /*12dc0*/  IMAD R2, R3, R18, RZ ;  /* 0x0000001203027224 */ /* 0x000fce00078e02ff */
.L_x_541:
[----:B------:R-:W-:Y:S05]  /*12dd0*/  BSYNC B1 ;  /* 0x0000000000017941 */ /* 0x000fea0003800000 */
.L_x_540:
[----:B0-----:R-:W-:Y:S01]  /*12de0*/  @!P4 IMAD R3, R148, R17, R2 ;  /* 0x000000119403c224 */ /* 0x001fe200078e0202 */
[----:B------:R-:W-:Y:S04]  /*12df0*/  BSSY B1, `(.L_x_542) ;  /* 0x0000006000017945 */ /* 0x000fe80003800000 */
[----:B------:R0:W-:Y:S01]  /*12e00*/  @!P4 STG.E.U8 desc[UR36][R6.64+0xf8], R3 ;  /* 0x0000f8030600c986 */ /* 0x0001e2000c101124 */
[----:B------:R-:W-:Y:S05]  /*12e10*/  @P2 BRA `(.L_x_543) ;  /* 0x00000000000c2947 */ /* 0x000fea0003800000 */
[----:B------:R-:W0:Y:S02]  /*12e20*/  LDG.E.U8 R16, desc[UR36][R14.64+0xf9] ;  /* 0x0000f9240e107981 */ /* 0x000e24000c1e1100 */
[----:B0-----:R-:W-:-:S05]  /*12e30*/  PRMT R3, R16, 0x8880, RZ ;  /* 0x0000888010037816 */ /* 0x001fca00000000ff */
[----:B------:R-:W-:-:S07]  /*12e40*/  IMAD R2, R3, R18, RZ ;  /* 0x0000001203027224 */ /* 0x000fce00078e02ff */
.L_x_543:
[----:B------:R-:W-:Y:S05]  /*12e50*/  BSYNC B1 ;  /* 0x0000000000017941 */ /* 0x000fea0003800000 */
.L_x_542:
[----:B------:R-:W-:Y:S01]  /*12e60*/  @!P2 IMAD R149, R149, R17, R2 ;  /* 0x000000119595a224 */ /* 0x000fe200078e0202 */
[----:B------:R-:W-:Y:S04]  /*12e70*/  BSSY B1, `(.L_x_544) ;  /* 0x0000006000017945 */ /* 0x000fe80003800000 */
[----:B------:R0:W-:Y:S01]  /*12e80*/  @!P2 STG.E.U8 desc[UR36][R6.64+0xf9], R149 ;  /* 0x0000f9950600a986 */ /* 0x0001e2000c101124 */
[----:B------:R-:W-:Y:S05]  /*12e90*/  @P6 BRA `(.L_x_545) ;  /* 0x00000000000c6947 */ /* 0x000fea0003800000 */
[----:B------:R-:W0:Y:S02]  /*12ea0*/  LDG.E.U8 R16, desc[UR36][R156.64+0xf8] ;  /* 0x0000f8249c107981 */ /* 0x000e24000c1e1100 */
[----:B0-----:R-:W-:-:S05]  /*12eb0*/  PRMT R3, R16, 0x8880, RZ ;  /* 0x0000888010037816 */ /* 0x001fca00000000ff */
[----:B------:R-:W-:-:S07]  /*12ec0*/  IMAD R2, R3, R18, RZ ;  /* 0x0000001203027224 */ /* 0x000fce00078e02ff */
.L_x_545:
[----:B------:R-:W-:Y:S05]  /*12ed0*/  BSYNC B1 ;  /* 0x0000000000017941 */ /* 0x000fea0003800000 */
.L_x_544:
[----:B0-----:R-:W-:Y:S01]  /*12ee0*/  @!P6 IMAD R3, R150, R17, R2 ;  /* 0x000000119603e224 */ /* 0x001fe200078e0202 */
[----:B------:R-:W-:Y:S01]  /*12ef0*/  ISETP.LT.OR P0, PT, R0, 0xfa, !P0 ;  /* 0x000000fa0000780c */ /* 0x000fe20004701670 */
[----:B------:R-:W-:Y:S03]  /*12f00*/  BSSY B1, `(.L_x_546) ;  /* 0x0000006000017945 */ /* 0x000fe60003800000 */
[----:B------:R0:W-:Y:S09]  /*12f10*/  @!P6 STG.E.U8 desc[UR36][R8.64+0xf8], R3 ;  /* 0x0000f8030800e986 */ /* 0x0001f2000c101124 */
[----:B------:R-:W-:Y:S05]  /*12f20*/  @P0 BRA `(.L_x_547) ;  /* 0x00000000000c0947 */ /* 0x000fea0003800000 */
[----:B------:R-:W0:Y:S02]  /*12f30*/  LDG.E.U8 R16, desc[UR36][R156.64+0xf9] ;  /* 0x0000f9249c107981 */ /* 0x000e24000c1e1100 */
[----:B0-----:R-:W-:-:S05]  /*12f40*/  PRMT R3, R16, 0x8880, RZ ;  /* 0x0000888010037816 */ /* 0x001fca00000000ff */
[----:B------:R-:W-:-:S07]  /*12f50*/  IMAD R2, R3, R18, RZ ;  /* 0x0000001203027224 */ /* 0x000fce00078e02ff */
.L_x_547:
[----:B------:R-:W-:Y:S05]  /*12f60*/  BSYNC B1 ;  /* 0x0000000000017941 */ /* 0x000fea0003800000 */
.L_x_546:
[----:B------:R-:W-:Y:S01]  /*12f70*/  IMAD R151, R151, R17, R2 ;  /* 0x0000001197977224 */ /* 0x000fe200078e0202 */
[----:B------:R-:W-:Y:S06]  /*12f80*/  @P0 BRA `(.L_x_548) ;  /* 0x0000003800180947 */ /* 0x000fec0003800000 */
[----:B------:R0:W-:Y:S01]  /*12f90*/  STG.E.U8 desc[UR36][R8.64+0xf9], R151 ;  /* 0x0000f99708007986 */ /* 0x0001e2000c101124 */
[----:B------:R-:W-:Y:S05]  /*12fa0*/  BRA `(.L_x_548) ;  /* 0x0000003800107947 */ /* 0x000fea0003800000 */
.L_x_35:
[----:B------:R-:W2:Y:S04]  /*12fb0*/  LDL.LU R2, [R1] ;  /* 0x0000000001027983 */ /* 0x000ea80000300800 */
[----:B------:R-:W3:Y:S04]  /*12fc0*/  LDL.LU R3, [R1+0xc] ;  /* 0x00000c0001037983 */ /* 0x000ee80000300800 */
[----:B------:R-:W4:Y:S04]  /*12fd0*/  LDL.LU R12, [R1+0x14] ;  /* 0x00001400010c7983 */ /* 0x000f280000300800 */
[----:B------:R-:W5:Y:S04]  /*12fe0*/  LDL.LU R13, [R1+0x98] ;  /* 0x00009800010d7983 */ /* 0x000f680000300800 */
        /* <DEDUP_REMOVED lines=61> */
[----:B------:R-:W5:Y:S01]  /*133c0*/  LDL.LU R178, [R1+0x194] ;  /* 0x0001940001b27983 */ /* 0x000f620000300800 */
[----:B------:R-:W-:-:S03]  /*133d0*/  ISETP.GE.AND P0, PT, R154, 0x1, PT ;  /* 0x000000019a00780c */ /* 0x000fc60003f06270 */
[----:B------:R-:W5:Y:S04]  /*133e0*/  LDL.LU R177, [R1+0x198] ;  /* 0x0001980001b17983 */ /* 0x000f680000300800 */
[----:B------:R-:W5:Y:S04]  /*133f0*/  LDL.LU R176, [R1+0x19c] ;  /* 0x00019c0001b07983 */ /* 0x000f680000300800 */
[----:B------:R-:W5:Y:S04]  /*13400*/  LDL.LU R175, [R1+0x1a0] ;  /* 0x0001a00001af7983 */ /* 0x000f680000300800 */
[----:B------:R-:W5:Y:S01]  /*13410*/  LDL.LU R174, [R1+0x1a4] ;  /* 0x0001a40001ae7983 */ /* 0x000f620000300800 */
[----:B------:R-:W-:-:S03]  /*13420*/  ISETP.LT.OR P1, PT, R0, 0x1, !P0 ;  /* 0x000000010000780c */ /* 0x000fc60004721670 */
        /* <DEDUP_REMOVED lines=13> */
[----:B--2---:R-:W-:-:S03]  /*13500*/  @!P1 IMAD R2, R2, R17, RZ ;  /* 0x0000001102029224 */ /* 0x004fc600078e02ff */
        /* <DEDUP_REMOVED lines=9> */
[----:B------:R0:W-:Y:S04]  /*135a0*/  @!P1 STG.E.U8 desc[UR36][R4.64], R2 ;  /* 0x0000000204009986 */ /* 0x0001e8000c101124 */
[----:B0-----:R-:W3:Y:S01]  /*135b0*/  LDL.LU R2, [R1+0x4] ;  /* 0x0000040001027983 */ /* 0x001ee20000300800 */
[----:B------:R-:W-:-:S02]  /*135c0*/  ISETP.LT.OR P1, PT, R0, 0x2, !P0 ;  /* 0x000000020000780c */ /* 0x000fc40004721670 */
[----:B------:R-:W-:-:S11]  /*135d0*/  ISETP.GE.AND P2, PT, R154, 0x9, PT ;  /* 0x000000099a00780c */ /* 0x000fd60003f46270 */
[----:B---3--:R-:W-:-:S05]  /*135e0*/  @!P1 IMAD R2, R2, R17, RZ ;  /* 0x0000001102029224 */ /* 0x008fca00078e02ff */
[----:B------:R0:W-:Y:S04]  /*135f0*/  @!P1 STG.E.U8 desc[UR36][R4.64+0x1], R2 ;  /* 0x0000010204009986 */ /* 0x0001e8000c101124 */
[----:B0-----:R-:W3:Y:S01]  /*13600*/  LDL.LU R2, [R1+0x8] ;  /* 0x0000080001027983 */ /* 0x001ee20000300800 */
[C---:B------:R-:W-:Y:S02]  /*13610*/  ISETP.LT.OR P1, PT, R0.reuse, 0x1, !P2 ;  /* 0x000000010000780c */ /* 0x040fe40005721670 */
[C---:B------:R-:W-:Y:S02]  /*13620*/  ISETP.LT.OR P3, PT, R0.reuse, 0x2, !P2 ;  /* 0x000000020000780c */ /* 0x040fe40005761670 */
[----:B------:R-:W-:-:S09]  /*13630*/  ISETP.LT.OR P4, PT, R0, 0x9, !P0 ;  /* 0x000000090000780c */ /* 0x000fd20004781670 */
[----:B---3--:R-:W-:-:S05]  /*13640*/  @!P1 IMAD R2, R2, R17, RZ ;  /* 0x0000001102029224 */ /* 0x008fca00078e02ff */
[----:B------:R0:W-:Y:S04]  /*13650*/  @!P1 STG.E.U8 desc[UR36][R10.64], R2 ;  /* 0x000000020a009986 */ /* 0x0001e8000c101124 */
[----:B0-----:R-:W3:Y:S01]  /*13660*/  LDL.LU R2, [R1+0x10] ;  /* 0x0000100001027983 */ /* 0x001ee20000300800 */
[----:B------:R-:W-:Y:S01]  /*13670*/  @!P3 IMAD R3, R3, R17, RZ ;  /* 0x000000110303b224 */ /* 0x000fe200078e02ff */
[C---:B------:R-:W-:Y:S02]  /*13680*/  ISETP.LT.OR P1, PT, R0.reuse, 0xa, !P0 ;  /* 0x0000000a0000780c */ /* 0x040fe40004721670 */
[C---:B------:R-:W-:Y:S02]  /*13690*/  ISETP.LT.OR P5, PT, R0.reuse, 0x9, !P2 ;  /* 0x000000090000780c */ /* 0x040fe400057a1670 */
[----:B------:R0:W-:Y:S01]  /*136a0*/  @!P3 STG.E.U8 desc[UR36][R10.64+0x1], R3 ;  /* 0x000001030a00b986 */ /* 0x0001e2000c101124 */
[----:B------:R-:W-:-:S03]  /*136b0*/  ISETP.LT.OR P6, PT, R0, 0xa, !P2 ;  /* 0x0000000a0000780c */ /* 0x000fc600057c1670 */
[----:B0-----:R-:W5:Y:S01]  /*136c0*/  LDL.LU R3, [R1+0x18] ;  /* 0x0000180001037983 */ /* 0x001f620000300800 */
[----:B---3--:R-:W-:-:S05]  /*136d0*/  @!P4 IMAD R2, R2, R17, RZ ;  /* 0x000000110202c224 */ /* 0x008fca00078e02ff */
[----:B------:R0:W-:Y:S04]  /*136e0*/  @!P4 STG.E.U8 desc[UR36][R4.64+0x8], R2 ;  /* 0x000008020400c986 */ /* 0x0001e8000c101124 */
[----:B0-----:R-:W3:Y:S01]  /*136f0*/  LDL.LU R2, [R1+0x1c] ;  /* 0x00001c0001027983 */ /* 0x001ee20000300800 */
[-C--:B----4-:R-:W-:Y:S02]  /*13700*/  @!P1 IMAD R12, R12, R17.reuse, RZ ;  /* 0x000000110c0c9224 */ /* 0x090fe400078e02ff */
[----:B-----5:R-:W-:-:S03]  /*13710*/  @!P5 IMAD R3, R3, R17, RZ ;  /* 0x000000110303d224 */ /* 0x020fc600078e02ff */
[----:B------:R0:W-:Y:S04]  /*13720*/  @!P1 STG.E.U8 desc[UR36][R4.64+0x9], R12 ;  /* 0x0000090c04009986 */ /* 0x0001e8000c101124 */
[----:B------:R1:W-:Y:S04]  /*13730*/  @!P5 STG.E.U8 desc[UR36][R10.64+0x8], R3 ;  /* 0x000008030a00d986 */ /* 0x0003e8000c101124 */
[----:B0-----:R-:W4:Y:S04]  /*13740*/  LDL.LU R12, [R1+0x28] ;  /* 0x00002800010c7983 */ /* 0x001f280000300800 */
[----:B-1----:R-:W5:Y:S01]  /*13750*/  LDL.LU R3, [R1+0x20] ;  /* 0x0000200001037983 */ /* 0x002f620000300800 */
[----:B---3--:R-:W-:-:S05]  /*13760*/  @!P6 IMAD R2, R2, R17, RZ ;  /* 0x000000110202e224 */ /* 0x008fca00078e02ff */
[----:B------:R0:W-:Y:S04]  /*13770*/  @!P6 STG.E.U8 desc[UR36][R10.64+0x9], R2 ;  /* 0x000009020a00e986 */ /* 0x0001e8000c101124 */
[----:B0-----:R-:W3:Y:S01]  /*13780*/  LDL.LU R2, [R1+0x24] ;  /* 0x0000240001027983 */ /* 0x001ee20000300800 */
[C---:B------:R-:W-:Y:S02]  /*13790*/  ISETP.LT.OR P3, PT, R0.reuse, 0x11, !P0 ;  /* 0x000000110000780c */ /* 0x040fe40004761670 */
[----:B------:R-:W-:-:S11]  /*137a0*/  ISETP.LT.OR P4, PT, R0, 0x12, !P0 ;  /* 0x000000120000780c */ /* 0x000fd60004781670 */
[----:B-----5:R-:W-:-:S05]  /*137b0*/  @!P3 IMAD R3, R3, R17, RZ ;  /* 0x000000110303b224 */ /* 0x020fca00078e02ff */
[----:B------:R0:W-:Y:S04]  /*137c0*/  @!P3 STG.E.U8 desc[UR36][R4.64+0x10], R3 ;  /* 0x000010030400b986 */ /* 0x0001e8000c101124 */
[----:B0-----:R-:W5:Y:S01]  /*137d0*/  LDL.LU R3, [R1+0x2c] ;  /* 0x00002c0001037983 */ /* 0x001f620000300800 */
[----:B---3--:R-:W-:-:S05]  /*137e0*/  @!P4 IMAD R2, R2, R17, RZ ;  /* 0x000000110202c224 */ /* 0x008fca00078e02ff */
[----:B------:R0:W-:Y:S04]  /*137f0*/  @!P4 STG.E.U8 desc[UR36][R4.64+0x11], R2 ;  /* 0x000011020400c986 */ /* 0x0001e8000c101124 */
[----:B0-----:R-:W3:Y:S01]  /*13800*/  LDL.LU R2, [R1+0x30] ;  /* 0x0000300001027983 */ /* 0x001ee20000300800 */
[C---:B------:R-:W-:Y:S02]  /*13810*/  ISETP.LT.OR P1, PT, R0.reuse, 0x11, !P2 ;  /* 0x000000110000780c */ /* 0x040fe40005721670 */
[C---:B------:R-:W-:Y:S02]  /*13820*/  ISETP.LT.OR P5, PT, R0.reuse, 0x12, !P2 ;  /* 0x000000120000780c */ /* 0x040fe400057a1670 */
[----:B------:R-:W-:-:S09]  /*13830*/  ISETP.LT.OR P6, PT, R0, 0x19, !P0 ;  /* 0x000000190000780c */ /* 0x000fd200047c1670 */
        /* <DEDUP_REMOVED lines=43> */
[----:B-----5:R-:W-:-:S05]  /*13af0*/  @!P6 IMAD R3, R3, R17, RZ ;  /* 0x000000110303e224 */ /* 0x020fca00078e02ff */
[----:B------:R0:W-:Y:S04]  /*13b00*/  @!P6 STG.E.U8 desc[UR36][R4.64+0x29], R3 ;  /* 0x000029030400e986 */ /* 0x0001e8000c101124 */
[----:B0-----:R-:W5:Y:S01]  /*13b10*/  LDL.LU R3, [R1+0x5c] ;  /* 0x00005c0001037983 */ /* 0x001f620000300800 */
        /* <DEDUP_REMOVED lines=48> */
[----:B------:R-:W-:-:S13]  /*13e20*/  ISETP.LT.OR P5, PT, R0, 0x42, !P2 ;  /* 0x000000420000780c */ /* 0x000fda00057a1670 */
[----:B----4-:R-:W-:-:S05]  /*13e30*/  @!P5 IMAD R12, R12, R17, RZ ;  /* 0x000000110c0cd224 */ /* 0x010fca00078e02ff */
[----:B------:R-:W-:Y:S01]  /*13e40*/  @!P5 STG.E.U8 desc[UR36][R10.64+0x41], R12 ;  /* 0x0000410c0a00d986 */ /* 0x000fe2000c101124 */
[----:B---3--:R-:W-:-:S05]  /*13e50*/  @!P4 IMAD R2, R2, R17, RZ ;  /* 0x000000110202c224 */ /* 0x008fca00078e02ff */
[----:B------:R0:W-:Y:S04]  /*13e60*/  @!P4 STG.E.U8 desc[UR36][R10.64+0x40], R2 ;  /* 0x000040020a00c986 */ /* 0x0001e8000c101124 */
[----:B0-----:R-:W3:Y:S04]  /*13e70*/  LDL.LU R2, [R1+0x90] ;  /* 0x0000900001027983 */ /* 0x001ee80000300800 */
[----:B------:R-:W4:Y:S01]  /*13e80*/  LDL.LU R12, [R1+0xac] ;  /* 0x0000ac00010c7983 */ /* 0x000f220000300800 */
[C---:B------:R-:W-:Y:S02]  /*13e90*/  ISETP.LT.OR P6, PT, R0.reuse, 0x49, !P0 ;  /* 0x000000490000780c */ /* 0x040fe400047c1670 */
[----:B------:R-:W-:-:S02]  /*13ea0*/  ISETP.LT.OR P1, PT, R0, 0x4a, !P0 ;  /* 0x0000004a0000780c */ /* 0x000fc40004721670 */
[C---:B------:R-:W-:Y:S02]  /*13eb0*/  ISETP.LT.OR P3, PT, R0.reuse, 0x49, !P2 ;  /* 0x000000490000780c */ /* 0x040fe40005761670 */
[C---:B------:R-:W-:Y:S02]  /*13ec0*/  ISETP.LT.OR P4, PT, R0.reuse, 0x4a, !P2 ;  /* 0x0000004a0000780c */ /* 0x040fe40005781670 */
[----:B------:R-:W-:-:S07]  /*13ed0*/  ISETP.LT.OR P5, PT, R0, 0x51, !P0 ;  /* 0x000000510000780c */ /* 0x000fce00047a1670 */
[----:B-----5:R-:W-:-:S05]  /*13ee0*/  @!P1 IMAD R3, R3, R17, RZ ;  /* 0x0000001103039224 */ /* 0x020fca00078e02ff */
[----:B------:R4:W-:Y:S01]  /*13ef0*/  @!P1 STG.E.U8 desc[UR36][R4.64+0x49], R3 ;  /* 0x0000490304009986 */ /* 0x0009e2000c101124 */
[----:B------:R-:W-:Y:S01]  /*13f00*/  ISETP.LT.OR P1, PT, R0, 0x51, !P2 ;  /* 0x000000510000780c */ /* 0x000fe20005721670 */
[-C--:B------:R-:W-:Y:S02]  /*13f10*/  @!P3 IMAD R13, R13, R17.reuse, RZ ;  /* 0x000000110d0db224 */ /* 0x080fe400078e02ff */
[-C--:B------:R-:W-:Y:S02]  /*13f20*/  @!P4 IMAD R15, R15, R17.reuse, RZ ;  /* 0x000000110f0fc224 */ /* 0x080fe400078e02ff */
[----:B------:R-:W-:-:S08]  /*13f30*/  @!P5 IMAD R21, R21, R17, RZ ;  /* 0x000000111515d224 */ /* 0x000fd000078e02ff */
[-C--:B------:R-:W-:Y:S02]  /*13f40*/  @!P1 IMAD R153, R153, R17.reuse, RZ ;  /* 0x0000001199999224 */ /* 0x080fe400078e02ff */
[----:B---3--:R-:W-:-:S05]  /*13f50*/  @!P6 IMAD R2, R2, R17, RZ ;  /* 0x000000110202e224 */ /* 0x008fca00078e02ff */
[----:B------:R-:W-:Y:S01]  /*13f60*/  @!P6 STG.E.U8 desc[UR36][R4.64+0x48], R2 ;  /* 0x000048020400e986 */ /* 0x000fe2000c101124 */
[----:B------:R-:W-:-:S03]  /*13f70*/  ISETP.LT.OR P6, PT, R0, 0x52, !P0 ;  /* 0x000000520000780c */ /* 0x000fc600047c1670 */
[----:B------:R0:W-:Y:S01]  /*13f80*/  @!P3 STG.E.U8 desc[UR36][R10.64+0x48], R13 ;  /* 0x0000480d0a00b986 */ /* 0x0001e2000c101124 */
[----:B------:R-:W-:-:S03]  /*13f90*/  ISETP.LT.OR P3, PT, R0, 0x52, !P2 ;  /* 0x000000520000780c */ /* 0x000fc60005761670 */
[----:B------:R1:W-:Y:S01]  /*13fa0*/  @!P4 STG.E.U8 desc[UR36][R10.64+0x49], R15 ;  /* 0x0000490f0a00c986 */ /* 0x0003e2000c101124 */
[----:B------:R-:W-:-:S05]  /*13fb0*/  ISETP.LT.OR P4, PT, R0, 0x59, !P0 ;  /* 0x000000590000780c */ /* 0x000fca0004781670 */
[----:B------:R-:W-:Y:S01]  /*13fc0*/  @!P6 IMAD R23, R23, R17, RZ ;  /* 0x000000111717e224 */ /* 0x000fe200078e02ff */
[----:B------:R3:W-:Y:S01]  /*13fd0*/  @!P5 STG.E.U8 desc[UR36][R4.64+0x50], R21 ;  /* 0x000050150400d986 */ /* 0x0007e2000c101124 */
[----:B------:R-:W-:-:S03]  /*13fe0*/  ISETP.LT.OR P5, PT, R0, 0x5a, !P0 ;  /* 0x0000005a0000780c */ /* 0x000fc600047a1670 */
[----:B------:R5:W-:Y:S01]  /*13ff0*/  @!P6 STG.E.U8 desc[UR36][R4.64+0x51], R23 ;  /* 0x000051170400e986 */ /* 0x000be2000c101124 */
[----:B------:R-:W-:-:S03]  /*14000*/  ISETP.LT.OR P6, PT, R0, 0x59, !P2 ;  /* 0x000000590000780c */ /* 0x000fc600057c1670 */
[----:B------:R-:W-:Y:S01]  /*14010*/  @!P1 STG.E.U8 desc[UR36][R10.64+0x50], R153 ;  /* 0x000050990a009986 */ /* 0x000fe2000c101124 */
[----:B------:R-:W-:Y:S01]  /*14020*/  ISETP.LT.OR P1, PT, R0, 0x5a, !P2 ;  /* 0x0000005a0000780c */ /* 0x000fe20005721670 */
[-C--:B----4-:R-:W-:Y:S02]  /*14030*/  @!P3 IMAD R3, R12, R17.reuse, RZ ;  /* 0x000000110c03b224 */ /* 0x090fe400078e02ff */
[-C--:B0-----:R-:W-:Y:S02]  /*14040*/  @!P4 IMAD R13, R235, R17.reuse, RZ ;  /* 0x00000011eb0dc224 */ /* 0x081fe400078e02ff */
[-C--:B-1----:R-:W-:Y:S01]  /*14050*/  @!P5 IMAD R15, R234, R17.reuse, RZ ;  /* 0x00000011ea0fd224 */ /* 0x082fe200078e02ff */
[----:B------:R0:W-:Y:S03]  /*14060*/  @!P3 STG.E.U8 desc[UR36][R10.64+0x51], R3 ;  /* 0x000051030a00b986 */ /* 0x0001e6000c101124 */
[----:B---3--:R-:W-:Y:S01]  /*14070*/  @!P6 IMAD R21, R233, R17, RZ ;  /* 0x00000011e915e224 */ /* 0x008fe200078e02ff */
[----:B------:R1:W-:Y:S01]  /*14080*/  @!P4 STG.E.U8 desc[UR36][R4.64+0x58], R13 ;  /* 0x0000580d0400c986 */ /* 0x0003e2000c101124 */
[----:B------:R-:W-:-:S02]  /*14090*/  ISETP.LT.OR P3, PT, R0, 0x61, !P0 ;  /* 0x000000610000780c */ /* 0x000fc40004761670 */
[----:B-----5:R-:W-:Y:S01]  /*140a0*/  @!P1 IMAD R23, R232, R17, RZ ;  /* 0x00000011e8179224 */ /* 0x020fe200078e02ff */
[C---:B------:R-:W-:Y:S01]  /*140b0*/  ISETP.LT.OR P4, PT, R0.reuse, 0x62, !P0 ;  /* 0x000000620000780c */ /* 0x040fe20004781670 */
[----:B------:R3:W-:Y:S01]  /*140c0*/  @!P5 STG.E.U8 desc[UR36][R4.64+0x59], R15 ;  /* 0x0000590f0400d986 */ /* 0x0007e2000c101124 */
[----:B------:R-:W-:-:S03]  /*140d0*/  ISETP.LT.OR P5, PT, R0, 0x61, !P2 ;  /* 0x000000610000780c */ /* 0x000fc600057a1670 */
[----:B------:R4:W-:Y:S01]  /*140e0*/  @!P6 STG.E.U8 desc[UR36][R10.64+0x58], R21 ;  /* 0x000058150a00e986 */ /* 0x0009e2000c101124 */
[----:B------:R-:W-:-:S03]  /*140f0*/  ISETP.LT.OR P6, PT, R0, 0x62, !P2 ;  /* 0x000000620000780c */ /* 0x000fc600057c1670 */
[----:B------:R-:W-:Y:S01]  /*14100*/  @!P1 STG.E.U8 desc[UR36][R10.64+0x59], R23 ;  /* 0x000059170a009986 */ /* 0x000fe2000c101124 */
[----:B------:R-:W-:Y:S01]  /*14110*/  ISETP.LT.OR P1, PT, R0, 0x69, !P0 ;  /* 0x000000690000780c */ /* 0x000fe20004721670 */
[-C--:B0-----:R-:W-:Y:S02]  /*14120*/  @!P3 IMAD R3, R231, R17.reuse, RZ ;  /* 0x00000011e703b224 */ /* 0x081fe400078e02ff */
[-C--:B-1----:R-:W-:Y:S02]  /*14130*/  @!P4 IMAD R13, R230, R17.reuse, RZ ;  /* 0x00000011e60dc224 */ /* 0x082fe400078e02ff */
[-C--:B---3--:R-:W-:Y:S01]  /*14140*/  @!P5 IMAD R15, R229, R17.reuse, RZ ;  /* 0x00000011e50fd224 */ /* 0x088fe200078e02ff */
[----:B------:R0:W-:Y:S03]  /*14150*/  @!P3 STG.E.U8 desc[UR36][R4.64+0x60], R3 ;  /* 0x000060030400b986 */ /* 0x0001e6000c101124 */
[----:B----4-:R-:W-:Y:S01]  /*14160*/  @!P6 IMAD R21, R228, R17, RZ ;  /* 0x00000011e415e224 */ /* 0x010fe200078e02ff */
[----:B------:R1:W-:Y:S01]  /*14170*/  @!P4 STG.E.U8 desc[UR36][R4.64+0x61], R13 ;  /* 0x0000610d0400c986 */ /* 0x0003e2000c101124 */
[----:B------:R-:W-:-:S02]  /*14180*/  ISETP.LT.OR P3, PT, R0, 0x6a, !P0 ;  /* 0x0000006a0000780c */ /* 0x000fc40004761670 */
[----:B------:R-:W-:Y:S01]  /*14190*/  @!P1 IMAD R153, R227, R17, RZ ;  /* 0x00000011e3999224 */ /* 0x000fe200078e02ff */
        /* <DEDUP_REMOVED lines=131> */
[-C--:B----4-:R-:W-:Y:S01]  /*149d0*/  @!P6 IMAD R21, R183, R17.reuse, RZ ;  /* 0x00000011b715e224 */ /* 0x090fe200078e02ff */
[----:B------:R1:W-:Y:S03]  /*149e0*/  @!P4 STG.E.U8 desc[UR36][R10.64+0xb8], R13 ;  /* 0x0000b80d0a00c986 */ /* 0x0003e6000c101124 */
[----:B------:R-:W-:Y:S01]  /*149f0*/  @!P1 IMAD R23, R182, R17, RZ ;  /* 0x00000011b6179224 */ /* 0x000fe200078e02ff */
[C---:B------:R-:W-:Y:S01]  /*14a00*/  ISETP.LT.OR P3, PT, R0.reuse, 0xc1, !P2 ;  /* 0x000000c10000780c */ /* 0x040fe20005761670 */
[----:B------:R3:W-:Y:S01]  /*14a10*/  @!P5 STG.E.U8 desc[UR36][R10.64+0xb9], R15 ;  /* 0x0000b90f0a00d986 */ /* 0x0007e2000c101124 */
[----:B------:R-:W-:-:S02]  /*14a20*/  ISETP.LT.OR P4, PT, R0, 0xc2, !P2 ;  /* 0x000000c20000780c */ /* 0x000fc40005781670 */
[C---:B------:R-:W-:Y:S01]  /*14a30*/  ISETP.LT.OR P5, PT, R0.reuse, 0xc9, !P0 ;  /* 0x000000c90000780c */ /* 0x040fe200047a1670 */
[----:B------:R4:W-:Y:S01]  /*14a40*/  @!P6 STG.E.U8 desc[UR36][R4.64+0xc0], R21 ;  /* 0x0000c0150400e986 */ /* 0x0009e2000c101124 */
[----:B------:R-:W-:-:S03]  /*14a50*/  ISETP.LT.OR P6, PT, R0, 0xca, !P0 ;  /* 0x000000ca0000780c */ /* 0x000fc600047c1670 */
[----:B------:R-:W-:Y:S01]  /*14a60*/  @!P1 STG.E.U8 desc[UR36][R4.64+0xc1], R23 ;  /* 0x0000c11704009986 */ /* 0x000fe2000c101124 */
[----:B------:R-:W-:-:S03]  /*14a70*/  ISETP.LT.OR P1, PT, R0, 0xc9, !P2 ;  /* 0x000000c90000780c */ /* 0x000fc60005721670 */
[-C--:B0-----:R-:W-:Y:S02]  /*14a80*/  @!P3 IMAD R3, R181, R17.reuse, RZ ;  /* 0x00000011b503b224 */ /* 0x081fe400078e02ff */
[-C--:B-1----:R-:W-:Y:S02]  /*14a90*/  @!P4 IMAD R13, R180, R17.reuse, RZ ;  /* 0x00000011b40dc224 */ /* 0x082fe400078e02ff */
[-C--:B---3--:R-:W-:Y:S02]  /*14aa0*/  @!P5 IMAD R15, R179, R17.reuse, RZ ;  /* 0x00000011b30fd224 */ /* 0x088fe400078e02ff */
[-C--:B----4-:R-:W-:Y:S01]  /*14ab0*/  @!P6 IMAD R21, R178, R17.reuse, RZ ;  /* 0x00000011b215e224 */ /* 0x090fe200078e02ff */
[----:B------:R0:W-:Y:S03]  /*14ac0*/  @!P3 STG.E.U8 desc[UR36][R10.64+0xc0], R3 ;  /* 0x0000c0030a00b986 */ /* 0x0001e6000c101124 */
[----:B------:R-:W-:Y:S01]  /*14ad0*/  @!P1 IMAD R153, R177, R17, RZ ;  /* 0x00000011b1999224 */ /* 0x000fe200078e02ff */
[----:B------:R1:W-:Y:S01]  /*14ae0*/  @!P4 STG.E.U8 desc[UR36][R10.64+0xc1], R13 ;  /* 0x0000c10d0a00c986 */ /* 0x0003e2000c101124 */
[----:B------:R-:W-:-:S02]  /*14af0*/  ISETP.LT.OR P3, PT, R0, 0xca, !P2 ;  /* 0x000000ca0000780c */ /* 0x000fc40005761670 */
        /* <DEDUP_REMOVED lines=33> */
[----:B------:R4:W-:Y:S04]  /*14d10*/  @!P6 STG.E.U8 desc[UR36][R10.64+0xd9], R21 ;  /* 0x0000d9150a00e986 */ /* 0x0009e8000c101124 */
[----:B------:R-:W-:Y:S01]  /*14d20*/  @!P1 STG.E.U8 desc[UR36][R4.64+0xe0], R153 ;  /* 0x0000e09904009986 */ /* 0x000fe2000c101124 */
[C---:B------:R-:W-:Y:S02]  /*14d30*/  ISETP.LT.OR P1, PT, R0.reuse, 0xea, !P0 ;  /* 0x000000ea0000780c */ /* 0x040fe40004721670 */
[----:B------:R-:W-:Y:S01]  /*14d40*/  ISETP.LT.OR P6, PT, R0, 0xe9, !P0 ;  /* 0x000000e90000780c */ /* 0x000fe200047c1670 */
[-C--:B0-----:R-:W-:Y:S02]  /*14d50*/  @!P3 IMAD R3, R166, R17.reuse, RZ ;  /* 0x00000011a603b224 */ /* 0x081fe400078e02ff */
[----:B-1----:R-:W-:-:S02]  /*14d60*/  @!P4 IMAD R13, R165, R17, RZ ;  /* 0x00000011a50dc224 */ /* 0x002fc400078e02ff */
[----:B---3--:R-:W-:Y:S01]  /*14d70*/  @!P5 IMAD R15, R164, R17, RZ ;  /* 0x00000011a40fd224 */ /* 0x008fe200078e02ff */
[----:B------:R0:W-:Y:S01]  /*14d80*/  @!P3 STG.E.U8 desc[UR36][R4.64+0xe1], R3 ;  /* 0x0000e1030400b986 */ /* 0x0001e2000c101124 */
[----:B------:R-:W-:-:S04]  /*14d90*/  ISETP.LT.OR P3, PT, R0, 0xe9, !P2 ;  /* 0x000000e90000780c */ /* 0x000fc80005761670 */
[-C--:B------:R-:W-:Y:S01]  /*14da0*/  @!P1 IMAD R23, R162, R17.reuse, RZ ;  /* 0x00000011a2179224 */ /* 0x080fe200078e02ff */
[----:B------:R2:W-:Y:S01]  /*14db0*/  @!P4 STG.E.U8 desc[UR36][R10.64+0xe0], R13 ;  /* 0x0000e00d0a00c986 */ /* 0x0005e2000c101124 */
[----:B----4-:R-:W-:Y:S01]  /*14dc0*/  @!P6 IMAD R21, R163, R17, RZ ;  /* 0x00000011a315e224 */ /* 0x010fe200078e02ff */
[C---:B------:R-:W-:Y:S02]  /*14dd0*/  ISETP.LT.OR P4, PT, R0.reuse, 0xea, !P2 ;  /* 0x000000ea0000780c */ /* 0x040fe40005781670 */
[----:B------:R1:W-:Y:S01]  /*14de0*/  @!P5 STG.E.U8 desc[UR36][R10.64+0xe1], R15 ;  /* 0x0000e10f0a00d986 */ /* 0x0003e2000c101124 */
[----:B------:R-:W-:-:S03]  /*14df0*/  ISETP.LT.OR P5, PT, R0, 0xf1, !P0 ;  /* 0x000000f10000780c */ /* 0x000fc600047a1670 */
[----:B------:R-:W-:Y:S01]  /*14e00*/  @!P1 STG.E.U8 desc[UR36][R4.64+0xe9], R23 ;  /* 0x0000e91704009986 */ /* 0x000fe2000c101124 */
[----:B------:R-:W-:-:S03]  /*14e10*/  ISETP.LT.OR P1, PT, R0, 0xf2, !P0 ;  /* 0x000000f20000780c */ /* 0x000fc60004721670 */
[----:B------:R3:W-:Y:S01]  /*14e20*/  @!P6 STG.E.U8 desc[UR36][R4.64+0xe8], R21 ;  /* 0x0000e8150400e986 */ /* 0x0007e2000c101124 */
[----:B------:R-:W-:Y:S01]  /*14e30*/  ISETP.LT.OR P6, PT, R0, 0xf1, !P2 ;  /* 0x000000f10000780c */ /* 0x000fe200057c1670 */
[-C--:B0-----:R-:W-:Y:S02]  /*14e40*/  @!P3 IMAD R3, R161, R17.reuse, RZ ;  /* 0x00000011a103b224 */ /* 0x081fe400078e02ff */
[-C--:B--2---:R-:W-:Y:S02]  /*14e50*/  @!P4 IMAD R13, R160, R17.reuse, RZ ;  /* 0x00000011a00dc224 */ /* 0x084fe400078e02ff */
[-C--:B-1----:R-:W-:Y:S01]  /*14e60*/  @!P5 IMAD R15, R159, R17.reuse, RZ ;  /* 0x000000119f0fd224 */ /* 0x082fe200078e02ff */
[----:B------:R0:W-:Y:S01]  /*14e70*/  @!P3 STG.E.U8 desc[UR36][R10.64+0xe8], R3 ;  /* 0x0000e8030a00b986 */ /* 0x0001e2000c101124 */
[----:B------:R-:W-:Y:S02]  /*14e80*/  ISETP.LT.OR P3, PT, R0, 0xf2, !P2 ;  /* 0x000000f20000780c */ /* 0x000fe40005761670 */
[-C--:B---3--:R-:W-:Y:S01]  /*14e90*/  @!P1 IMAD R21, R158, R17.reuse, RZ ;  /* 0x000000119e159224 */ /* 0x088fe200078e02ff */
[----:B------:R1:W-:Y:S03]  /*14ea0*/  @!P4 STG.E.U8 desc[UR36][R10.64+0xe9], R13 ;  /* 0x0000e90d0a00c986 */ /* 0x0003e6000c101124 */
[----:B------:R-:W-:Y:S01]  /*14eb0*/  @!P6 IMAD R23, R157, R17, RZ ;  /* 0x000000119d17e224 */ /* 0x000fe200078e02ff */
[C---:B------:R-:W-:Y:S01]  /*14ec0*/  ISETP.LT.OR P4, PT, R0.reuse, 0xf9, !P0 ;  /* 0x000000f90000780c */ /* 0x040fe20004781670 */
[----:B------:R-:W-:Y:S01]  /*14ed0*/  @!P1 STG.E.U8 desc[UR36][R4.64+0xf1], R21 ;  /* 0x0000f11504009986 */ /* 0x000fe2000c101124 */
[----:B------:R-:W-:-:S02]  /*14ee0*/  ISETP.LT.OR P0, PT, R0, 0xfa, !P0 ;  /* 0x000000fa0000780c */ /* 0x000fc40004701670 */
[----:B------:R-:W-:Y:S01]  /*14ef0*/  ISETP.GE.AND P1, PT, R154, 0x81, PT ;  /* 0x000000819a00780c */ /* 0x000fe20003f26270 */
[----:B------:R2:W-:Y:S01]  /*14f00*/  @!P5 STG.E.U8 desc[UR36][R4.64+0xf0], R15 ;  /* 0x0000f00f0400d986 */ /* 0x0005e2000c101124 */
[C---:B------:R-:W-:Y:S02]  /*14f10*/  ISETP.LT.OR P5, PT, R0.reuse, 0xf9, !P2 ;  /* 0x000000f90000780c */ /* 0x040fe400057a1670 */
[C---:B------:R-:W-:Y:S01]  /*14f20*/  ISETP.LT.OR P2, PT, R0.reuse, 0xfa, !P2 ;  /* 0x000000fa0000780c */ /* 0x040fe20005741670 */
[----:B------:R3:W-:Y:S01]  /*14f30*/  @!P6 STG.E.U8 desc[UR36][R10.64+0xf0], R23 ;  /* 0x0000f0170a00e986 */ /* 0x0007e2000c101124 */
[----:B------:R-:W-:Y:S01]  /*14f40*/  ISETP.LT.OR P6, PT, R0, 0x1, !P1 ;  /* 0x000000010000780c */ /* 0x000fe20004fc1670 */
[-C--:B0-----:R-:W-:Y:S02]  /*14f50*/  @!P3 IMAD R3, R156, R17.reuse, RZ ;  /* 0x000000119c03b224 */ /* 0x081fe400078e02ff */
[-C--:B-1----:R-:W-:Y:S02]  /*14f60*/  @!P4 IMAD R13, R152, R17.reuse, RZ ;  /* 0x00000011980dc224 */ /* 0x082fe400078e02ff */
[----:B------:R-:W-:Y:S01]  /*14f70*/  @!P0 IMAD R153, R22, R17, RZ ;  /* 0x0000001116998224 */ /* 0x000fe200078e02ff */
[----:B------:R0:W-:Y:S01]  /*14f80*/  @!P3 STG.E.U8 desc[UR36][R10.64+0xf1], R3 ;  /* 0x0000f1030a00b986 */ /* 0x0001e2000c101124 */
[----:B------:R-:W-:-:S02]  /*14f90*/  ISETP.GE.AND P3, PT, R154, 0x89, PT ;  /* 0x000000899a00780c */ /* 0x000fc40003f66270 */
[-C--:B--2---:R-:W-:Y:S02]  /*14fa0*/  @!P5 IMAD R15, R20, R17.reuse, RZ ;  /* 0x00000011140fd224 */ /* 0x084fe400078e02ff */
[-C--:B------:R-:W-:Y:S01]  /*14fb0*/  @!P2 IMAD R21, R14, R17.reuse, RZ ;  /* 0x000000110e15a224 */ /* 0x080fe200078e02ff */
[----:B------:R-:W-:Y:S01]  /*14fc0*/  @!P0 STG.E.U8 desc[UR36][R4.64+0xf9], R153 ;  /* 0x0000f99904008986 */ /* 0x000fe2000c101124 */
[----:B---3--:R-:W-:Y:S01]  /*14fd0*/  @!P6 IMAD R23, R24, R17, RZ ;  /* 0x000000111817e224 */ /* 0x008fe200078e02ff */
[C---:B------:R-:W-:Y:S02]  /*14fe0*/  ISETP.LT.OR P0, PT, R0.reuse, 0x2, !P1 ;  /* 0x000000020000780c */ /* 0x040fe40004f01670 */
[----:B------:R1:W-:Y:S01]  /*14ff0*/  @!P4 STG.E.U8 desc[UR36][R4.64+0xf8], R13 ;  /* 0x0000f80d0400c986 */ /* 0x0003e2000c101124 */
[----:B------:R-:W-:-:S03]  /*15000*/  ISETP.LT.OR P4, PT, R0, 0x1, !P3 ;  /* 0x000000010000780c */ /* 0x000fc60005f81670 */
[----:B------:R-:W-:Y:S01]  /*15010*/  @!P5 STG.E.U8 desc[UR36][R10.64+0xf8], R15 ;  /* 0x0000f80f0a00d986 */ /* 0x000fe2000c101124 */
[----:B------:R-:W-:-:S03]  /*15020*/  ISETP.LT.OR P5, PT, R0, 0x2, !P3 ;  /* 0x000000020000780c */ /* 0x000fc60005fa1670 */
[----:B------:R-:W-:Y:S01]  /*15030*/  @!P2 STG.E.U8 desc[UR36][R10.64+0xf9], R21 ;  /* 0x0000f9150a00a986 */ /* 0x000fe2000c101124 */
[----:B------:R-:W-:-:S03]  /*15040*/  ISETP.LT.OR P2, PT, R0, 0x9, !P1 ;  /* 0x000000090000780c */ /* 0x000fc60004f41670 */
[----:B------:R-:W-:Y:S01]  /*15050*/  @!P6 STG.E.U8 desc[UR36][R6.64], R23 ;  /* 0x000000170600e986 */ /* 0x000fe2000c101124 */
[----:B------:R-:W-:Y:S01]  /*15060*/  ISETP.LT.OR P6, PT, R0, 0xa, !P1 ;  /* 0x0000000a0000780c */ /* 0x000fe20004fc1670 */
[-C--:B------:R-:W-:Y:S02]  /*15070*/  @!P0 IMAD R25, R25, R17.reuse, RZ ;  /* 0x0000001119198224 */ /* 0x080fe400078e02ff */
[-C--:B0-----:R-:W-:Y:S02]  /*15080*/  @!P4 IMAD R3, R26, R17.reuse, RZ ;  /* 0x000000111a03c224 */ /* 0x081fe400078e02ff */
[-C--:B------:R-:W-:Y:S01]  /*15090*/  @!P5 IMAD R27, R27, R17.reuse, RZ ;  /* 0x000000111b1bd224 */ /* 0x080fe200078e02ff */
[----:B------:R-:W-:Y:S03]  /*150a0*/  @!P0 STG.E.U8 desc[UR36][R6.64+0x1], R25 ;  /* 0x0000011906008986 */ /* 0x000fe6000c101124 */
[----:B-1----:R-:W-:Y:S01]  /*150b0*/  @!P2 IMAD R5, R28, R17, RZ ;  /* 0x000000111c05a224 */ /* 0x002fe200078e02ff */
[----:B------:R0:W-:Y:S01]  /*150c0*/  @!P4 STG.E.U8 desc[UR36][R8.64], R3 ;  /* 0x000000030800c986 */ /* 0x0001e2000c101124 */
[----:B------:R-:W-:-:S02]  /*150d0*/  ISETP.LT.OR P0, PT, R0, 0xa, !P3 ;  /* 0x0000000a0000780c */ /* 0x000fc40005f01670 */
[----:B------:R-:W-:Y:S01]  /*150e0*/  @!P6 IMAD R29, R29, R17, RZ ;  /* 0x000000111d1de224 */ /* 0x000fe200078e02ff */
[C---:B------:R-:W-:Y:S01]  /*150f0*/  ISETP.LT.OR P4, PT, R0.reuse, 0x9, !P3 ;  /* 0x000000090000780c */ /* 0x040fe20005f81670 */
[----:B------:R-:W-:Y:S01]  /*15100*/  @!P5 STG.E.U8 desc[UR36][R8.64+0x1], R27 ;  /* 0x0000011b0800d986 */ /* 0x000fe2000c101124 */
[----:B------:R-:W-:-:S03]  /*15110*/  ISETP.LT.OR P5, PT, R0, 0x11, !P1 ;  /* 0x000000110000780c */ /* 0x000fc60004fa1670 */
[----:B------:R1:W-:Y:S01]  /*15120*/  @!P2 STG.E.U8 desc[UR36][R6.64+0x8], R5 ;  /* 0x000008050600a986 */ /* 0x0003e2000c101124 */
[----:B------:R-:W-:-:S03]  /*15130*/  ISETP.LT.OR P2, PT, R0, 0x12, !P1 ;  /* 0x000000120000780c */ /* 0x000fc60004f41670 */
[----:B------:R-:W-:Y:S01]  /*15140*/  @!P6 STG.E.U8 desc[UR36][R6.64+0x9], R29 ;  /* 0x0000091d0600e986 */ /* 0x000fe2000c101124 */
[----:B------:R-:W-:Y:S01]  /*15150*/  ISETP.LT.OR P6, PT, R0, 0x11, !P3 ;  /* 0x000000110000780c */ /* 0x000fe20005fc1670 */
[-C--:B------:R-:W-:Y:S02]  /*15160*/  @!P0 IMAD R31, R31, R17.reuse, RZ ;  /* 0x000000111f1f8224 */ /* 0x080fe400078e02ff */
[-C--:B0-----:R-:W-:Y:S02]  /*15170*/  @!P4 IMAD R3, R30, R17.reuse, RZ ;  /* 0x000000111e03c224 */ /* 0x081fe400078e02ff */
[-C--:B------:R-:W-:Y:S01]  /*15180*/  @!P5 IMAD R11, R32, R17.reuse, RZ ;  /* 0x00000011200bd224 */ /* 0x080fe200078e02ff */
[----:B------:R-:W-:Y:S03]  /*15190*/  @!P0 STG.E.U8 desc[UR36][R8.64+0x9], R31 ;  /* 0x0000091f08008986 */ /* 0x000fe6000c101124 */
[----:B------:R-:W-:Y:S01]  /*151a0*/  @!P2 IMAD R33, R33, R17, RZ ;  /* 0x000000112121a224 */ /* 0x000fe200078e02ff */
[----:B------:R0:W-:Y:S01]  /*151b0*/  @!P4 STG.E.U8 desc[UR36][R8.64+0x8], R3 ;  /* 0x000008030800c986 */ /* 0x0001e2000c101124 */
[----:B------:R-:W-:-:S02]  /*151c0*/  ISETP.LT.OR P0, PT, R0, 0x12, !P3 ;  /* 0x000000120000780c */ /* 0x000fc40005f01670 */
[----:B-1----:R-:W-:Y:S01]  /*151d0*/  @!P6 IMAD R5, R34, R17, RZ ;  /* 0x000000112205e224 */ /* 0x002fe200078e02ff */
[C---:B------:R-:W-:Y:S01]  /*151e0*/  ISETP.LT.OR P4, PT, R0.reuse, 0x19, !P1 ;  /* 0x000000190000780c */ /* 0x040fe20004f81670 */
[----:B------:R-:W-:Y:S01]  /*151f0*/  @!P5 STG.E.U8 desc[UR36][R6.64+0x10], R11 ;  /* 0x0000100b0600d986 */ /* 0x000fe2000c101124 */
[----:B------:R-:W-:-:S03]  /*15200*/  ISETP.LT.OR P5, PT, R0, 0x1a, !P1 ;  /* 0x0000001a0000780c */ /* 0x000fc60004fa1670 */
[----:B------:R-:W-:Y:S01]  /*15210*/  @!P2 STG.E.U8 desc[UR36][R6.64+0x11], R33 ;  /* 0x000011210600a986 */ /* 0x000fe2000c101124 */
[----:B------:R-:W-:-:S03]  /*15220*/  ISETP.LT.OR P2, PT, R0, 0x19, !P3 ;  /* 0x000000190000780c */ /* 0x000fc60005f41670 */
[----:B------:R1:W-:Y:S01]  /*15230*/  @!P6 STG.E.U8 desc[UR36][R8.64+0x10], R5 ;  /* 0x000010050800e986 */ /* 0x0003e2000c101124 */
[----:B------:R-:W-:Y:S01]  /*15240*/  ISETP.LT.OR P6, PT, R0, 0x1a, !P3 ;  /* 0x0000001a0000780c */ /* 0x000fe20005fc1670 */
[-C--:B------:R-:W-:Y:S02]  /*15250*/  @!P0 IMAD R35, R35, R17.reuse, RZ ;  /* 0x0000001123238224 */ /* 0x080fe400078e02ff */
[-C--:B0-----:R-:W-:Y:S02]  /*15260*/  @!P4 IMAD R3, R36, R17.reuse, RZ ;  /* 0x000000112403c224 */ /* 0x081fe400078e02ff */
[-C--:B------:R-:W-:Y:S01]  /*15270*/  @!P5 IMAD R37, R37, R17.reuse, RZ ;  /* 0x000000112525d224 */ /* 0x080fe200078e02ff */
[----:B------:R-:W-:Y:S01]  /*15280*/  @!P0 STG.E.U8 desc[UR36][R8.64+0x11], R35 ;  /* 0x0000112308008986 */ /* 0x000fe2000c101124 */
[----:B------:R-:W-:Y:S02]  /*15290*/  ISETP.LT.OR P0, PT, R0, 0x22, !P1 ;  /* 0x000000220000780c */ /* 0x000fe40004f01670 */
[----:B-1----:R-:W-:-:S04]  /*152a0*/  @!P2 IMAD R5, R38, R17, RZ ;  /* 0x000000112605a224 */ /* 0x002fc800078e02ff */
[----:B------:R-:W-:Y:S01]  /*152b0*/  @!P6 IMAD R39, R39, R17, RZ ;  /* 0x000000112727e224 */ /* 0x000fe200078e02ff */
[----:B------:R0:W-:Y:S01]  /*152c0*/  @!P4 STG.E.U8 desc[UR36][R6.64+0x18], R3 ;  /* 0x000018030600c986 */ /* 0x0001e2000c101124 */
[----:B------:R-:W-:-:S03]  /*152d0*/  ISETP.LT.OR P4, PT, R0, 0x21, !P1 ;  /* 0x000000210000780c */ /* 0x000fc60004f81670 */
        /* <DEDUP_REMOVED lines=216> */
[-C--:B0-----:R-:W-:Y:S02]  /*16060*/  @!P4 IMAD R3, R110, R17.reuse, RZ ;  /* 0x000000116e03c224 */ /* 0x081fe400078e02ff */
[-C--:B------:R-:W-:Y:S02]  /*16070*/  @!P0 IMAD R111, R111, R17.reuse, RZ ;  /* 0x000000116f6f8224 */ /* 0x080fe400078e02ff */
[-C--:B------:R-:W-:Y:S01]  /*16080*/  @!P5 IMAD R11, R112, R17.reuse, RZ ;  /* 0x00000011700bd224 */ /* 0x080fe200078e02ff */
[----:B------:R0:W-:Y:S03]  /*16090*/  @!P4 STG.E.U8 desc[UR36][R8.64+0xa8], R3 ;  /* 0x0000a8030800c986 */ /* 0x0001e6000c101124 */
[-C--:B------:R-:W-:Y:S01]  /*160a0*/  @!P2 IMAD R113, R113, R17.reuse, RZ ;  /* 0x000000117171a224 */ /* 0x080fe200078e02ff */
[----:B------:R-:W-:Y:S03]  /*160b0*/  @!P0 STG.E.U8 desc[UR36][R8.64+0xa9], R111 ;  /* 0x0000a96f08008986 */ /* 0x000fe6000c101124 */
[----:B-1----:R-:W-:Y:S01]  /*160c0*/  @!P6 IMAD R5, R114, R17, RZ ;  /* 0x000000117205e224 */ /* 0x002fe200078e02ff */
[C---:B------:R-:W-:Y:S01]  /*160d0*/  ISETP.LT.OR P0, PT, R0.reuse, 0xb2, !P3 ;  /* 0x000000b20000780c */ /* 0x040fe20005f01670 */
[----:B------:R-:W-:Y:S01]  /*160e0*/  @!P5 STG.E.U8 desc[UR36][R6.64+0xb0], R11 ;  /* 0x0000b00b0600d986 */ /* 0x000fe2000c101124 */
[----:B------:R-:W-:-:S02]  /*160f0*/  ISETP.LT.OR P5, PT, R0, 0xba, !P1 ;  /* 0x000000ba0000780c */ /* 0x000fc40004fa1670 */
[C---:B------:R-:W-:Y:S01]  /*16100*/  ISETP.LT.OR P4, PT, R0.reuse, 0xb9, !P1 ;  /* 0x000000b90000780c */ /* 0x040fe20004f81670 */
[----:B------:R-:W-:Y:S01]  /*16110*/  @!P2 STG.E.U8 desc[UR36][R6.64+0xb1], R113 ;  /* 0x0000b1710600a986 */ /* 0x000fe2000c101124 */
[----:B------:R-:W-:-:S03]  /*16120*/  ISETP.LT.OR P2, PT, R0, 0xb9, !P3 ;  /* 0x000000b90000780c */ /* 0x000fc60005f41670 */
[----:B------:R1:W-:Y:S01]  /*16130*/  @!P6 STG.E.U8 desc[UR36][R8.64+0xb0], R5 ;  /* 0x0000b0050800e986 */ /* 0x0003e2000c101124 */
[----:B------:R-:W-:-:S03]  /*16140*/  ISETP.LT.OR P6, PT, R0, 0xba, !P3 ;  /* 0x000000ba0000780c */ /* 0x000fc60005fc1670 */
[-C--:B------:R-:W-:Y:S02]  /*16150*/  @!P0 IMAD R115, R115, R17.reuse, RZ ;  /* 0x0000001173738224 */ /* 0x080fe400078e02ff */
[-C--:B------:R-:W-:Y:S02]  /*16160*/  @!P5 IMAD R117, R117, R17.reuse, RZ ;  /* 0x000000117575d224 */ /* 0x080fe400078e02ff */
[-C--:B0-----:R-:W-:Y:S01]  /*16170*/  @!P4 IMAD R3, R116, R17.reuse, RZ ;  /* 0x000000117403c224 */ /* 0x081fe200078e02ff */
[----:B------:R-:W-:Y:S01]  /*16180*/  @!P0 STG.E.U8 desc[UR36][R8.64+0xb1], R115 ;  /* 0x0000b17308008986 */ /* 0x000fe2000c101124 */
[----:B------:R-:W-:Y:S01]  /*16190*/  ISETP.LT.OR P0, PT, R0, 0xc1, !P1 ;  /* 0x000000c10000780c */ /* 0x000fe20004f01670 */
[----:B-1----:R-:W-:-:S03]  /*161a0*/  @!P2 IMAD R5, R118, R17, RZ ;  /* 0x000000117605a224 */ /* 0x002fc600078e02ff */
[----:B------:R-:W-:Y:S01]  /*161b0*/  @!P6 IMAD R119, R119, R17, RZ ;  /* 0x000000117777e224 */ /* 0x000fe200078e02ff */
[----:B------:R-:W-:Y:S01]  /*161c0*/  @!P5 STG.E.U8 desc[UR36][R6.64+0xb9], R117 ;  /* 0x0000b9750600d986 */ /* 0x000fe2000c101124 */
[----:B------:R-:W-:-:S03]  /*161d0*/  ISETP.LT.OR P5, PT, R0, 0xc2, !P1 ;  /* 0x000000c20000780c */ /* 0x000fc60004fa1670 */
[----:B------:R0:W-:Y:S01]  /*161e0*/  @!P4 STG.E.U8 desc[UR36][R6.64+0xb8], R3 ;  /* 0x0000b8030600c986 */ /* 0x0001e2000c101124 */
[----:B------:R-:W-:-:S03]  /*161f0*/  ISETP.LT.OR P4, PT, R0, 0xc1, !P3 ;  /* 0x000000c10000780c */ /* 0x000fc60005f81670 */
[----:B------:R-:W-:Y:S01]  /*16200*/  @!P6 STG.E.U8 desc[UR36][R8.64+0xb9], R119 ;  /* 0x0000b9770800e986 */ /* 0x000fe2000c101124 */
[----:B------:R-:W-:-:S03]  /*16210*/  ISETP.LT.OR P6, PT, R0, 0xc2, !P3 ;  /* 0x000000c20000780c */ /* 0x000fc60005fc1670 */
[----:B------:R1:W-:Y:S01]  /*16220*/  @!P2 STG.E.U8 desc[UR36][R8.64+0xb8], R5 ;  /* 0x0000b8050800a986 */ /* 0x0003e2000c101124 */
[----:B------:R-:W-:Y:S01]  /*16230*/  ISETP.LT.OR P2, PT, R0, 0xc9, !P1 ;  /* 0x000000c90000780c */ /* 0x000fe20004f41670 */
[-C--:B------:R-:W-:Y:S02]  /*16240*/  @!P0 IMAD R11, R120, R17.reuse, RZ ;  /* 0x00000011780b8224 */ /* 0x080fe400078e02ff */
[-C--:B------:R-:W-:Y:S02]  /*16250*/  @!P5 IMAD R121, R121, R17.reuse, RZ ;  /* 0x000000117979d224 */ /* 0x080fe400078e02ff */
[-C--:B0-----:R-:W-:Y:S01]  /*16260*/  @!P4 IMAD R3, R122, R17.reuse, RZ ;  /* 0x000000117a03c224 */ /* 0x081fe200078e02ff */
[----:B------:R0:W-:Y:S03]  /*16270*/  @!P0 STG.E.U8 desc[UR36][R6.64+0xc0], R11 ;  /* 0x0000c00b06008986 */ /* 0x0001e6000c101124 */
[-C--:B------:R-:W-:Y:S01]  /*16280*/  @!P6 IMAD R123, R123, R17.reuse, RZ ;  /* 0x000000117b7be224 */ /* 0x080fe200078e02ff */
[----:B------:R-:W-:Y:S01]  /*16290*/  ISETP.LT.OR P0, PT, R0, 0xca, !P1 ;  /* 0x000000ca0000780c */ /* 0x000fe20004f01670 */
[----:B------:R-:W-:Y:S02]  /*162a0*/  @!P5 STG.E.U8 desc[UR36][R6.64+0xc1], R121 ;  /* 0x0000c1790600d986 */ /* 0x000fe4000c101124 */
[----:B-1----:R-:W-:Y:S01]  /*162b0*/  @!P2 IMAD R5, R124, R17, RZ ;  /* 0x000000117c05a224 */ /* 0x002fe200078e02ff */
[C---:B------:R-:W-:Y:S01]  /*162c0*/  ISETP.LT.OR P5, PT, R0.reuse, 0xc9, !P3 ;  /* 0x000000c90000780c */ /* 0x040fe20005fa1670 */
[----:B------:R1:W-:Y:S01]  /*162d0*/  @!P4 STG.E.U8 desc[UR36][R8.64+0xc0], R3 ;  /* 0x0000c0030800c986 */ /* 0x0003e2000c101124 */
        /* <DEDUP_REMOVED lines=8> */
[----:B------:R-:W-:Y:S03]  /*16360*/  @!P0 STG.E.U8 desc[UR36][R6.64+0xc9], R125 ;  /* 0x0000c97d06008986 */ /* 0x000fe6000c101124 */
[-C--:B-1----:R-:W-:Y:S01]  /*16370*/  @!P6 IMAD R3, R128, R17.reuse, RZ ;  /* 0x000000118003e224 */ /* 0x082fe200078e02ff */
[----:B------:R0:W-:Y:S03]  /*16380*/  @!P5 STG.E.U8 desc[UR36][R8.64+0xc8], R11 ;  /* 0x0000c80b0800d986 */ /* 0x0001e6000c101124 */
[----:B------:R-:W-:Y:S01]  /*16390*/  @!P2 IMAD R129, R129, R17, RZ ;  /* 0x000000118181a224 */ /* 0x000fe200078e02ff */
[C---:B------:R-:W-:Y:S01]  /*163a0*/  ISETP.LT.OR P0, PT, R0.reuse, 0xd1, !P3 ;  /* 0x000000d10000780c */ /* 0x040fe20005f01670 */
[----:B------:R-:W-:Y:S01]  /*163b0*/  @!P4 STG.E.U8 desc[UR36][R8.64+0xc9], R127 ;  /* 0x0000c97f0800c986 */ /* 0x000fe2000c101124 */
[----:B------:R-:W-:-:S02]  /*163c0*/  ISETP.LT.OR P5, PT, R0, 0xd2, !P3 ;  /* 0x000000d20000780c */ /* 0x000fc40005fa1670 */
[C---:B------:R-:W-:Y:S01]  /*163d0*/  ISETP.LT.OR P4, PT, R0.reuse, 0xd9, !P1 ;  /* 0x000000d90000780c */ /* 0x040fe20004f81670 */
[----:B------:R1:W-:Y:S01]  /*163e0*/  @!P6 STG.E.U8 desc[UR36][R6.64+0xd0], R3 ;  /* 0x0000d0030600e986 */ /* 0x0003e2000c101124 */
[----:B------:R-:W-:-:S03]  /*163f0*/  ISETP.LT.OR P6, PT, R0, 0xda, !P1 ;  /* 0x000000da0000780c */ /* 0x000fc60004fc1670 */
[----:B------:R-:W-:Y:S01]  /*16400*/  @!P2 STG.E.U8 desc[UR36][R6.64+0xd1], R129 ;  /* 0x0000d1810600a986 */ /* 0x000fe2000c101124 */
[----:B------:R-:W-:-:S03]  /*16410*/  ISETP.LT.OR P2, PT, R0, 0xd9, !P3 ;  /* 0x000000d90000780c */ /* 0x000fc60005f41670 */
[-C--:B--2---:R-:W-:Y:S02]  /*16420*/  @!P0 IMAD R5, R130, R17.reuse, RZ ;  /* 0x0000001182058224 */ /* 0x084fe400078e02ff */
[-C--:B------:R-:W-:Y:S02]  /*16430*/  @!P5 IMAD R131, R131, R17.reuse, RZ ;  /* 0x000000118383d224 */ /* 0x080fe400078e02ff */
[-C--:B0-----:R-:W-:Y:S02]  /*16440*/  @!P4 IMAD R11, R132, R17.reuse, RZ ;  /* 0x00000011840bc224 */ /* 0x081fe400078e02ff */
[-C--:B------:R-:W-:Y:S01]  /*16450*/  @!P6 IMAD R133, R133, R17.reuse, RZ ;  /* 0x000000118585e224 */ /* 0x080fe200078e02ff */
[----:B------:R0:W-:Y:S03]  /*16460*/  @!P0 STG.E.U8 desc[UR36][R8.64+0xd0], R5 ;  /* 0x0000d00508008986 */ /* 0x0001e6000c101124 */
[----:B-1----:R-:W-:Y:S01]  /*16470*/  @!P2 IMAD R3, R134, R17, RZ ;  /* 0x000000118603a224 */ /* 0x002fe200078e02ff */
[----:B------:R-:W-:Y:S01]  /*16480*/  @!P5 STG.E.U8 desc[UR36][R8.64+0xd1], R131 ;  /* 0x0000d1830800d986 */ /* 0x000fe2000c101124 */
[----:B------:R-:W-:-:S02]  /*16490*/  ISETP.LT.OR P0, PT, R0, 0xda, !P3 ;  /* 0x000000da0000780c */ /* 0x000fc40005f01670 */
        /* <DEDUP_REMOVED lines=14> */
[----:B------:R-:W-:Y:S01]  /*16580*/  @!P4 STG.E.U8 desc[UR36][R6.64+0xe1], R137 ;  /* 0x0000e1890600c986 */ /* 0x000fe2000c101124 */
[----:B------:R-:W-:-:S02]  /*16590*/  ISETP.LT.OR P0, PT, R0, 0xe9, !P1 ;  /* 0x000000e90000780c */ /* 0x000fc40004f01670 */
[C---:B------:R-:W-:Y:S01]  /*165a0*/  ISETP.LT.OR P4, PT, R0.reuse, 0xea, !P1 ;  /* 0x000000ea0000780c */ /* 0x040fe20004f81670 */
[----:B------:R1:W-:Y:S01]  /*165b0*/  @!P6 STG.E.U8 desc[UR36][R8.64+0xe0], R11 ;  /* 0x0000e00b0800e986 */ /* 0x0003e2000c101124 */
[C---:B------:R-:W-:Y:S02]  /*165c0*/  ISETP.LT.OR P6, PT, R0.reuse, 0xe9, !P3 ;  /* 0x000000e90000780c */ /* 0x040fe40005fc1670 */
[C---:B------:R-:W-:Y:S01]  /*165d0*/  ISETP.LT.OR P5, PT, R0.reuse, 0xea, !P3 ;  /* 0x000000ea0000780c */ /* 0x040fe20005fa1670 */
[----:B------:R-:W-:Y:S01]  /*165e0*/  @!P2 STG.E.U8 desc[UR36][R8.64+0xe1], R139 ;  /* 0x0000e18b0800a986 */ /* 0x000fe2000c101124 */
[----:B------:R-:W-:-:S05]  /*165f0*/  ISETP.LT.OR P2, PT, R0, 0xf1, !P1 ;  /* 0x000000f10000780c */ /* 0x000fca0004f41670 */
[-C--:B--2---:R-:W-:Y:S02]  /*16600*/  @!P0 IMAD R3, R140, R17.reuse, RZ ;  /* 0x000000118c038224 */ /* 0x084fe400078e02ff */
[-C--:B------:R-:W-:Y:S02]  /*16610*/  @!P4 IMAD R141, R141, R17.reuse, RZ ;  /* 0x000000118d8dc224 */ /* 0x080fe400078e02ff */
[-C--:B0-----:R-:W-:Y:S02]  /*16620*/  @!P6 IMAD R5, R142, R17.reuse, RZ ;  /* 0x000000118e05e224 */ /* 0x081fe400078e02ff */
[-C--:B------:R-:W-:Y:S02]  /*16630*/  @!P5 IMAD R143, R143, R17.reuse, RZ ;  /* 0x000000118f8fd224 */ /* 0x080fe400078e02ff */
[----:B-1----:R-:W-:Y:S01]  /*16640*/  @!P2 IMAD R11, R144, R17, RZ ;  /* 0x00000011900ba224 */ /* 0x002fe200078e02ff */
[----:B------:R0:W-:Y:S01]  /*16650*/  @!P0 STG.E.U8 desc[UR36][R6.64+0xe8], R3 ;  /* 0x0000e80306008986 */ /* 0x0001e2000c101124 */
[----:B------:R-:W-:-:S03]  /*16660*/  ISETP.LT.OR P0, PT, R0, 0xf2, !P1 ;  /* 0x000000f20000780c */ /* 0x000fc60004f01670 */
[----:B------:R-:W-:Y:S01]  /*16670*/  @!P4 STG.E.U8 desc[UR36][R6.64+0xe9], R141 ;  /* 0x0000e98d0600c986 */ /* 0x000fe2000c101124 */
[----:B------:R-:W-:-:S03]  /*16680*/  ISETP.LT.OR P4, PT, R0, 0xf1, !P3 ;  /* 0x000000f10000780c */ /* 0x000fc60005f81670 */
[----:B------:R-:W-:Y:S01]  /*16690*/  @!P6 STG.E.U8 desc[UR36][R8.64+0xe8], R5 ;  /* 0x0000e8050800e986 */ /* 0x000fe2000c101124 */
[----:B------:R-:W-:-:S03]  /*166a0*/  ISETP.LT.OR P6, PT, R0, 0xf2, !P3 ;  /* 0x000000f20000780c */ /* 0x000fc60005fc1670 */
[----:B------:R-:W-:Y:S01]  /*166b0*/  @!P5 STG.E.U8 desc[UR36][R8.64+0xe9], R143 ;  /* 0x0000e98f0800d986 */ /* 0x000fe2000c101124 */
[----:B------:R-:W-:-:S03]  /*166c0*/  ISETP.LT.OR P5, PT, R0, 0xf9, !P3 ;  /* 0x000000f90000780c */ /* 0x000fc60005fa1670 */
[----:B------:R1:W-:Y:S01]  /*166d0*/  @!P2 STG.E.U8 desc[UR36][R6.64+0xf0], R11 ;  /* 0x0000f00b0600a986 */ /* 0x0003e2000c101124 */
[C---:B------:R-:W-:Y:S02]  /*166e0*/  ISETP.LT.OR P2, PT, R0.reuse, 0xf9, !P1 ;  /* 0x000000f90000780c */ /* 0x040fe40004f41670 */
[C---:B------:R-:W-:Y:S02]  /*166f0*/  ISETP.LT.OR P1, PT, R0.reuse, 0xfa, !P1 ;  /* 0x000000fa0000780c */ /* 0x040fe40004f21670 */
[----:B------:R-:W-:Y:S01]  /*16700*/  ISETP.LT.OR P3, PT, R0, 0xfa, !P3 ;  /* 0x000000fa0000780c */ /* 0x000fe20005f61670 */
[-C--:B------:R-:W-:Y:S02]  /*16710*/  @!P0 IMAD R145, R145, R17.reuse, RZ ;  /* 0x0000001191918224 */ /* 0x080fe400078e02ff */
[-C--:B0-----:R-:W-:Y:S02]  /*16720*/  @!P4 IMAD R3, R146, R17.reuse, RZ ;  /* 0x000000119203c224 */ /* 0x081fe400078e02ff */
[----:B------:R-:W-:-:S02]  /*16730*/  @!P6 IMAD R147, R147, R17, RZ ;  /* 0x000000119393e224 */ /* 0x000fc400078e02ff */
[-C--:B-1----:R-:W-:Y:S02]  /*16740*/  @!P5 IMAD R11, R150, R17.reuse, RZ ;  /* 0x00000011960bd224 */ /* 0x082fe400078e02ff */
[-C--:B------:R-:W-:Y:S02]  /*16750*/  @!P2 IMAD R5, R148, R17.reuse, RZ ;  /* 0x000000119405a224 */ /* 0x080fe400078e02ff */
[-C--:B------:R-:W-:Y:S02]  /*16760*/  @!P1 IMAD R149, R149, R17.reuse, RZ ;  /* 0x0000001195959224 */ /* 0x080fe400078e02ff */
[----:B------:R-:W-:Y:S01]  /*16770*/  @!P3 IMAD R151, R151, R17, RZ ;  /* 0x000000119797b224 */ /* 0x000fe200078e02ff */
[----:B------:R0:W-:Y:S04]  /*16780*/  @!P0 STG.E.U8 desc[UR36][R6.64+0xf1], R145 ;  /* 0x0000f19106008986 */ /* 0x0001e8000c101124 */
[----:B------:R0:W-:Y:S04]  /*16790*/  @!P4 STG.E.U8 desc[UR36][R8.64+0xf0], R3 ;  /* 0x0000f0030800c986 */ /* 0x0001e8000c101124 */
[----:B------:R0:W-:Y:S04]  /*167a0*/  @!P6 STG.E.U8 desc[UR36][R8.64+0xf1], R147 ;  /* 0x0000f1930800e986 */ /* 0x0001e8000c101124 */
[----:B------:R0:W-:Y:S04]  /*167b0*/  @!P2 STG.E.U8 desc[UR36][R6.64+0xf8], R5 ;  /* 0x0000f8050600a986 */ /* 0x0001e8000c101124 */
[----:B------:R0:W-:Y:S04]  /*167c0*/  @!P1 STG.E.U8 desc[UR36][R6.64+0xf9], R149 ;  /* 0x0000f99506009986 */ /* 0x0001e8000c101124 */
[----:B------:R0:W-:Y:S04]  /*167d0*/  @!P5 STG.E.U8 desc[UR36][R8.64+0xf8], R11 ;  /* 0x0000f80b0800d986 */ /* 0x0001e8000c101124 */
[----:B------:R0:W-:Y:S02]  /*167e0*/  @!P3 STG.E.U8 desc[UR36][R8.64+0xf9], R151 ;  /* 0x0000f9970800b986 */ /* 0x0001e4000c101124 */
.L_x_548:
[----:B------:R-:W-:Y:S05]  /*167f0*/  BSYNC B0 ;  /* 0x0000000000007941 */ /* 0x000fea0003800000 */
.L_x_34:
[----:B0-----:R-:W5:Y:S04]  /*16800*/  LDL.LU R3, [R1+0x200] ;  /* 0x0002000001037983 */ /* 0x001f680000300800 */
[----:B------:R-:W5:Y:S01]  /*16810*/  LDL.LU R2, [R1+0x204] ;  /* 0x0002040001027983 */ /* 0x000f620000300800 */
[----:B------:R-:W-:Y:S01]  /*16820*/  ULDC UR4, c[0x0][0xc] ;  /* 0x0000030000047ab9 */ /* 0x000fe20000000800 */
[----:B------:R-:W-:Y:S01]  /*16830*/  ULDC UR5, c[0x0][0x10] ;  /* 0x0000040000057ab9 */ /* 0x000fe20000000800 */
[----:B------:R-:W5:Y:S01]  /*16840*/  LDC R5, c[0x0][0x14] ;  /* 0x00000500ff057b82 */ /* 0x000f620000000800 */
[----:B------:R-:W-:Y:S01]  /*16850*/  UIMAD.WIDE.U32 UR4, UR4, UR5, URZ ;  /* 0x00000005040472a5 */ /* 0x000fe2000f8e003f */
[----:B------:R-:W-:Y:S01]  /*16860*/  PRMT R0, RZ, 0x7610, R0 ;  /* 0x00007610ff007816 */ /* 0x000fe20000000000 */
[----:B------:R-:W-:Y:S01]  /*16870*/  UMOV UR42, 0xffffffff ;  /* 0xffffffff002a7882 */ /* 0x000fe20000000000 */
[----:B------:R-:W-:-:S03]  /*16880*/  UMOV UR43, 0xffffffff ;  /* 0xffffffff002b7882 */ /* 0x000fc60000000000 */
[----:B-----5:R-:W-:-:S04]  /*16890*/  IMAD.WIDE.U32 R2, R5, UR4, R2 ;  /* 0x0000000405027c25 */ /* 0x020fc8000f8e0002 */
[----:B------:R-:W-:Y:S01]  /*168a0*/  IMAD R5, R5, UR5, RZ ;  /* 0x0000000505057c24 */ /* 0x000fe2000f8e02ff */
[----:B------:R-:W-:Y:S01]  /*168b0*/  ULDC.64 UR4, c[0x0][0x650] ;  /* 0x0001940000047ab9 */ /* 0x000fe20000000a00 */
[----:B-1-3--:R-:W-:Y:S01]  /*168c0*/  IMAD.MOV.U32 R6, RZ, RZ, R2 ;  /* 0x000000ffff067224 */ /* 0x00afe200078e0002 */
[----:B------:R-:W-:Y:S02]  /*168d0*/  ISETP.GE.U32.AND P0, PT, R2, UR4, PT ;  /* 0x0000000402007c0c */ /* 0x000fe4000bf06070 */
[----:B------:R-:W-:-:S04]  /*168e0*/  IADD3 R4, R3, R5, RZ ;  /* 0x0000000503047210 */ /* 0x000fc80007ffe0ff */
[----:B------:R-:W-:Y:S01]  /*168f0*/  ISETP.GE.U32.AND.EX P0, PT, R4, UR5, PT, P0 ;  /* 0x0000000504007c0c */ /* 0x000fe2000bf06100 */
[----:B------:R0:W-:Y:S04]  /*16900*/  STL [R1+0x200], R4 ;  /* 0x0002000401007387 */ /* 0x0001e80000100800 */
[----:B------:R0:W-:Y:S08]  /*16910*/  STL [R1+0x204], R6 ;  /* 0x0002040601007387 */ /* 0x0001f00000100800 */
[----:B------:R-:W-:Y:S05]  /*16920*/  @P0 BRA `(.L_x_549) ;  /* 0x0000000400880947 */ /* 0x000fea0003800000 */
[----:B------:R-:W1:Y:S01]  /*16930*/  S2UR UR6, SR_CTAID.X ;  /* 0x00000000000679c3 */ /* 0x000e620000002500 */
[----:B------:R-:W-:Y:S01]  /*16940*/  ULDC.64 UR12, c[0x0][0x628] ;  /* 0x00018a00000c7ab9 */ /* 0x000fe20000000a00 */
[----:B------:R-:W-:Y:S01]  /*16950*/  ULDC UR4, c[0x0][0x150] ;  /* 0x0000540000047ab9 */ /* 0x000fe20000000800 */
[----:B------:R-:W-:Y:S01]  /*16960*/  ISETP.NE.U32.AND P0, PT, RZ, UR12, PT ;  /* 0x0000000cff007c0c */ /* 0x000fe2000bf05070 */
[----:B------:R-:W-:Y:S01]  /*16970*/  ULDC UR15, c[0x0][0x630] ;  /* 0x00018c00000f7ab9 */ /* 0x000fe20000000800 */
[----:B------:R-:W-:Y:S01]  /*16980*/  R2UR UR16, R6 ;  /* 0x00000000061072ca */ /* 0x000fe200000e0000 */
[----:B------:R-:W-:Y:S01]  /*16990*/  ULDC UR19, c[0x0][0x154] ;  /* 0x0000550000137ab9 */ /* 0x000fe20000000800 */
[----:B------:R-:W-:Y:S01]  /*169a0*/  ISETP.NE.AND.EX P0, PT, RZ, UR13, PT, P0 ;  /* 0x0000000dff007c0c */ /* 0x000fe2000bf05300 */
[----:B------:R-:W3:Y:S01]  /*169b0*/  S2UR UR18, SR_CTAID.Y ;  /* 0x00000000001279c3 */ /* 0x000ee20000002600 */
[----:B------:R-:W-:Y:S02]  /*169c0*/  R2UR UR17, R4 ;  /* 0x00000000041172ca */ /* 0x000fe400000e0000 */
[----:B------:R-:W-:-:S02]  /*169d0*/  R2UR UR10, R6 ;  /* 0x00000000060a72ca */ /* 0x000fc400000e0000 */
[----:B------:R-:W-:Y:S02]  /*169e0*/  R2UR UR11, R4 ;  /* 0x00000000040b72ca */ /* 0x000fe400000e0000 */
[----:B-1----:R-:W-:-:S05]  /*169f0*/  I2FP.F32.U32 R0, UR6 ;  /* 0x0000000600007c45 */ /* 0x002fca0008201000 */
[----:B------:R-:W-:-:S04]  /*16a00*/  FMUL R0, R0, UR4 ;  /* 0x0000000400007c20 */ /* 0x000fc80008400000 */
[----:B------:R1:W0:Y:S01]  /*16a10*/  F2I.U32.TRUNC.NTZ R2, R0 ;  /* 0x0000000000027305 */ /* 0x000222000020f000 */
[----:B---3--:R-:W-:Y:S05]  /*16a20*/  @!P0 BRA `(.L_x_550) ;  /* 0x0000000000308947 */ /* 0x008fea0003800000 */
        /* <DEDUP_REMOVED lines=12> */
.L_x_550:
[----:B------:R-:W-:Y:S01]  /*16af0*/  USHF.R.U64 UR43, UR10, UR15, UR11 ;  /* 0x0000000f0a2b7299 */ /* 0x000fe2000800120b */
[----:B-1----:R-:W-:Y:S01]  /*16b00*/  I2FP.F32.U32 R0, UR18 ;  /* 0x0000001200007c45 */ /* 0x002fe20008201000 */
[----:B------:R-:W-:Y:S02]  /*16b10*/  USHF.R.U32.HI UR4, URZ, UR15, UR11 ;  /* 0x0000000f3f047299 */ /* 0x000fe4000801160b */
[----:B------:R-:W-:Y:S02]  /*16b20*/  UIADD3 UR10, UP0, URZ, -UR43, URZ ;  /* 0x8000002b3f0a7290 */ /* 0x000fe4000ff1e03f */
[----:B------:R-:W-:Y:S01]  /*16b30*/  FMUL R0, R0, UR19 ;  /* 0x0000001300007c20 */ /* 0x000fe20008400000 */
[----:B------:R-:W-:Y:S01]  /*16b40*/  ULDC.64 UR12, c[0x0][0x620] ;  /* 0x00018800000c7ab9 */ /* 0x000fe20000000a00 */
[----:B------:R-:W-:Y:S01]  /*16b50*/  UIADD3.X UR4, URZ, ~UR4, URZ, UP0, !UPT ;  /* 0x800000043f047290 */ /* 0x000fe200087fe43f */
[----:B------:R-:W-:Y:S01]  /*16b60*/  UMOV UR8, UR16 ;  /* 0x0000001000087c82 */ /* 0x000fe20008000000 */
[----:B------:R-:W-:-:S02]  /*16b70*/  UMOV UR9, UR17 ;  /* 0x0000001100097c82 */ /* 0x000fc40008000000 */
[----:B------:R-:W-:Y:S01]  /*16b80*/  UIMAD UR4, UR4, UR12, URZ ;  /* 0x0000000c040472a4 */ /* 0x000fe2000f8e023f */
[----:B------:R-:W1:Y:S01]  /*16b90*/  F2I.U32.TRUNC.NTZ R0, R0 ;  /* 0x0000000000007305 */ /* 0x000e62000020f000 */
[----:B------:R-:W-:Y:S01]  /*16ba0*/  UIMAD.WIDE.U32 UR8, UR10, UR12, UR8 ;  /* 0x0000000c0a0872a5 */ /* 0x000fe2000f8e0008 */
[----:B0-----:R-:W-:Y:S01]  /*16bb0*/  R2UR UR12, R2 ;  /* 0x00000000020c72ca */ /* 0x001fe200000e0000 */
[----:B------:R-:W-:Y:S01]  /*16bc0*/  UIMAD UR10, UR10, UR13, UR4 ;  /* 0x0000000d0a0a72a4 */ /* 0x000fe2000f8e0204 */
[----:B------:R-:W-:Y:S01]  /*16bd0*/  ULDC UR11, c[0x0][0x618] ;  /* 0x00018600000b7ab9 */ /* 0x000fe20000000800 */
[----:B------:R-:W-:Y:S02]  /*16be0*/  ULDC UR21, c[0x0][0x658] ;  /* 0x0001960000157ab9 */ /* 0x000fe40000000800 */
[----:B------:R-:W-:Y:S01]  /*16bf0*/  UIADD3 UR9, UR9, UR10, URZ ;  /* 0x0000000a09097290 */ /* 0x000fe2000fffe03f */
[----:B------:R-:W-:Y:S01]  /*16c00*/  UMOV UR15, 0xffffffff ;  /* 0xffffffff000f7882 */ /* 0x000fe20000000000 */
[----:B------:R-:W-:Y:S01]  /*16c10*/  ULDC.64 UR4, c[0x0][0x640] ;  /* 0x0001900000047ab9 */ /* 0x000fe20000000a00 */
[----:B------:R-:W-:Y:S01]  /*16c20*/  USHF.L.U32 UR15, UR15, UR21, URZ ;  /* 0x000000150f0f7299 */ /* 0x000fe2000800063f */
[----:B------:R-:W-:Y:S01]  /*16c30*/  ISETP.NE.U32.AND P0, PT, RZ, UR4, PT ;  /* 0x00000004ff007c0c */ /* 0x000fe2000bf05070 */
[----:B------:R-:W-:-:S02]  /*16c40*/  USHF.R.U64 UR16, UR8, UR11, UR9 ;  /* 0x0000000b08107299 */ /* 0x000fc40008001209 */
[----:B------:R-:W-:Y:S01]  /*16c50*/  USHF.R.U32.HI UR8, URZ, UR11, UR9 ;  /* 0x0000000b3f087299 */ /* 0x000fe20008011609 */
[----:B-1----:R-:W-:Y:S01]  /*16c60*/  R2UR UR14, R0 ;  /* 0x00000000000e72ca */ /* 0x002fe200000e0000 */
[----:B------:R-:W-:Y:S01]  /*16c70*/  ULDC UR17, c[0x0][0x608] ;  /* 0x0001820000117ab9 */ /* 0x000fe20000000800 */
[----:B------:R-:W-:Y:S01]  /*16c80*/  ULOP3.LUT UR41, URZ, UR15, URZ, 0x33, !UPT ;  /* 0x0000000f3f297292 */ /* 0x000fe2000f8e333f */
[----:B------:R-:W-:Y:S01]  /*16c90*/  ISETP.NE.AND.EX P0, PT, RZ, UR5, PT, P0 ;  /* 0x00000005ff007c0c */ /* 0x000fe2000bf05300 */
[----:B------:R-:W-:Y:S02]  /*16ca0*/  USHF.R.U64 UR15, UR16, UR17, UR8 ;  /* 0x00000011100f7299 */ /* 0x000fe40008001208 */
[----:B------:R-:W-:Y:S02]  /*16cb0*/  USHF.R.U32.HI UR8, URZ, UR17, UR8 ;  /* 0x000000113f087299 */ /* 0x000fe40008011608 */
[----:B------:R-:W-:Y:S02]  /*16cc0*/  UIADD3 UR12, -UR12, URZ, URZ ;  /* 0x0000003f0c0c7290 */ /* 0x000fe4000fffe13f */
[----:B------:R-:W-:Y:S01]  /*16cd0*/  USHF.R.U64 UR17, UR15, UR21, UR8 ;  /* 0x000000150f117299 */ /* 0x000fe20008001208 */
[----:B------:R-:W-:Y:S01]  /*16ce0*/  UMOV UR19, 0x1 ;  /* 0x0000000100137882 */ /* 0x000fe20000000000 */
[----:B------:R-:W-:Y:S01]  /*16cf0*/  ULDC UR13, c[0x0][0x144] ;  /* 0x00005100000d7ab9 */ /* 0x000fe20000000800 */
[----:B------:R-:W-:Y:S01]  /*16d00*/  ULDC UR7, c[0x0][0x600] ;  /* 0x0001800000077ab9 */ /* 0x000fe20000000800 */
[----:B------:R-:W-:-:S02]  /*16d10*/  USHF.L.U32 UR24, UR19, UR21, URZ ;  /* 0x0000001513187299 */ /* 0x000fc4000800063f */
[----:B------:R-:W-:Y:S02]  /*16d20*/  USHF.R.U32.HI UR8, URZ, UR21, UR8 ;  /* 0x000000153f087299 */ /* 0x000fe40008011608 */
[----:B------:R-:W-:Y:S02]  /*16d30*/  UIMAD UR21, UR13, UR12, UR6 ;  /* 0x0000000c0d1572a4 */ /* 0x000fe4000f8e0206 */
[----:B------:R-:W-:Y:S02]  /*16d40*/  UIADD3 UR20, UR7, -0x1, URZ ;  /* 0xffffffff07147890 */ /* 0x000fe4000fffe03f */
[----:B------:R-:W-:Y:S01]  /*16d50*/  UIADD3 UR19, -UR14, URZ, URZ ;  /* 0x0000003f0e137290 */ /* 0x000fe2000fffe13f */
[----:B------:R-:W-:Y:S01]  /*16d60*/  ULDC UR25, c[0x0][0x148] ;  /* 0x0000520000197ab9 */ /* 0x000fe20000000800 */
[----:B------:R-:W-:Y:S01]  /*16d70*/  ULDC UR22, c[0x0][0x648] ;  /* 0x0001920000167ab9 */ /* 0x000fe20000000800 */
[----:B------:R-:W-:Y:S01]  /*16d80*/  ULDC UR23, c[0x0][0x638] ;  /* 0x00018e0000177ab9 */ /* 0x000fe20000000800 */
        /* <DEDUP_REMOVED lines=14> */
.L_x_551:
[----:B------:R-:W-:Y:S01]  /*16e70*/  UISETP.NE.AND UP0, UPT, UR46, URZ, UPT ;  /* 0x0000003f2e00728c */ /* 0x000fe2000bf05270 */
[----:B------:R-:W-:Y:S01]  /*16e80*/  MOV R0, 0x1 ;  /* 0x0000000100007802 */ /* 0x000fe20000000f00 */
[----:B------:R-:W-:Y:S02]  /*16e90*/  USHF.R.U64 UR4, UR6, UR22, UR8 ;  /* 0x0000001606047299 */ /* 0x000fe40008001208 */
[----:B------:R-:W-:Y:S02]  /*16ea0*/  ULOP3.LUT UR41, UR15, UR41, URZ, 0xc0, !UPT ;  /* 0x000000290f297292 */ /* 0x000fe4000f8ec03f */
[----:B------:R-:W-:Y:S02]  /*16eb0*/  UIADD3 UR5, -UR4, URZ, URZ ;  /* 0x0000003f04057290 */ /* 0x000fe4000fffe13f */
[----:B------:R-:W-:Y:S02]  /*16ec0*/  UIMAD UR41, UR24, UR4, UR41 ;  /* 0x00000004182972a4 */ /* 0x000fe4000f8e0229 */
[----:B------:R-:W-:-:S02]  /*16ed0*/  ULOP3.LUT UR16, UR16, UR20, URZ, 0xc0, !UPT ;  /* 0x0000001410107292 */ /* 0x000fc4000f8ec03f */
[----:B------:R-:W-:Y:S02]  /*16ee0*/  @UP0 UIMAD UR21, UR25, UR19, UR18 ;  /* 0x00000013191502a4 */ /* 0x000fe4000f8e0212 */
[----:B------:R-:W-:-:S03]  /*16ef0*/  UIMAD UR4, UR5, UR23, UR17 ;  /* 0x00000017050472a4 */ /* 0x000fc6000f8e0211 */
[----:B------:R-:W-:Y:S01]  /*16f00*/  ULDC UR5, c[0x0][0x610] ;  /* 0x0001840000057ab9 */ /* 0x000fe20000000800 */
[----:B------:R-:W-:Y:S02]  /*16f10*/  UIMAD UR4, UR4, UR7, UR16 ;  /* 0x00000007040472a4 */ /* 0x000fe4000f8e0210 */
[----:B------:R-:W-:-:S04]  /*16f20*/  UIMAD UR41, UR41, UR5, UR21 ;  /* 0x00000005292972a4 */ /* 0x000fc8000f8e0215 */
[----:B------:R-:W-:Y:S02]  /*16f30*/  USEL UR42, UR4, UR41, !UP0 ;  /* 0x00000029042a7287 */ /* 0x000fe4000c000000 */
[----:B------:R-:W-:-:S12]  /*16f40*/  USEL UR41, UR41, UR4, !UP0 ;  /* 0x0000000429297287 */ /* 0x000fd8000c000000 */
.L_x_549:
[----:B------:R-:W-:-:S13]  /*16f50*/  LOP3.LUT P0, RZ, R0, 0xff, RZ, 0xc0, !PT ;  /* 0x000000ff00ff7812 */ /* 0x000fda000780c0ff */
[----:B------:R-:W-:Y:S05]  /*16f60*/  @P0 BRA `(.L_x_552) ;  /* 0xfffffea400100947 */ /* 0x000fea000383ffff */
[----:B------:R-:W-:Y:S05]  /*16f70*/  EXIT ;  /* 0x000000000000794d */ /* 0x000fea0003800000 */
.L_x_7:
[----:B------:R-:W2:Y:S01]  /*16f80*/  LDL R5, [R1+0x204] ;  /* 0x0002040001057983 */ /* 0x000ea20000100800 */
[----:B------:R-:W-:-:S03]  /*16f90*/  ULDC.64 UR4, c[0x0][0x650] ;  /* 0x0001940000047ab9 */ /* 0x000fc60000000a00 */
[----:B------:R-:W3:Y:S01]  /*16fa0*/  LDL R4, [R1+0x200] ;  /* 0x0002000001047983 */ /* 0x000ee20000100800 */
[----:B------:R-:W-:Y:S01]  /*16fb0*/  PRMT R0, RZ, 0x7610, R0 ;  /* 0x00007610ff007816 */ /* 0x000fe20000000000 */
[----:B------:R-:W-:Y:S01]  /*16fc0*/  IMAD.MOV.U32 R2, RZ, RZ, -0x1 ;  /* 0xffffffffff027424 */ /* 0x000fe200078e00ff */
[----:B------:R-:W-:Y:S01]  /*16fd0*/  MOV R3, 0xffffffff ;  /* 0xffffffff00037802 */ /* 0x000fe20000000f00 */
[----:B------:R-:W-:Y:S01]  /*16fe0*/  IMAD.MOV.U32 R9, RZ, RZ, -0x1 ;  /* 0xffffffffff097424 */ /* 0x000fe200078e00ff */
[----:B--2---:R-:W-:-:S04]  /*16ff0*/  ISETP.GE.U32.AND P0, PT, R5, UR4, PT ;  /* 0x0000000405007c0c */ /* 0x004fc8000bf06070 */
[----:B---3--:R-:W-:-:S13]  /*17000*/  ISETP.GE.U32.AND.EX P0, PT, R4, UR5, PT, P0 ;  /* 0x0000000504007c0c */ /* 0x008fda000bf06100 */
        /* <DEDUP_REMOVED lines=21> */
.L_x_554:
[----:B------:R-:W-:Y:S01]  /*17160*/  USHF.R.U64 UR4, UR14, UR19, UR15 ;  /* 0x000000130e047299 */ /* 0x000fe2000800120f */
[----:B------:R-:W-:Y:S01]  /*17170*/  R2UR UR7, R4 ;  /* 0x00000000040772ca */ /* 0x000fe200000e0000 */
[----:B------:R-:W-:Y:S02]  /*17180*/  USHF.R.U32.HI UR5, URZ, UR19, UR15 ;  /* 0x000000133f057299 */ /* 0x000fe4000801160f */
[----:B------:R-:W-:Y:S01]  /*17190*/  UIADD3 UR13, UP0, URZ, -UR4, URZ ;  /* 0x800000043f0d7290 */ /* 0x000fe2000ff1e03f */
[----:B------:R-:W-:Y:S01]  /*171a0*/  ULDC.64 UR14, c[0x0][0x620] ;  /* 0x00018800000e7ab9 */ /* 0x000fe20000000a00 */
[----:B------:R-:W-:Y:S02]  /*171b0*/  UMOV UR6, UR20 ;  /* 0x0000001400067c82 */ /* 0x000fe40008000000 */
[----:B------:R-:W-:Y:S02]  /*171c0*/  UIADD3.X UR5, URZ, ~UR5, URZ, UP0, !UPT ;  /* 0x800000053f057290 */ /* 0x000fe400087fe43f */
[----:B------:R-:W-:-:S02]  /*171d0*/  UISETP.NE.AND UP1, UPT, UR46, URZ, UPT ;  /* 0x0000003f2e00728c */ /* 0x000fc4000bf25270 */
[----:B------:R-:W-:Y:S02]  /*171e0*/  UIMAD UR5, UR5, UR14, URZ ;  /* 0x0000000e050572a4 */ /* 0x000fe4000f8e023f */
[----:B------:R-:W-:Y:S02]  /*171f0*/  UIMAD.WIDE.U32 UR6, UR13, UR14, UR6 ;  /* 0x0000000e0d0672a5 */ /* 0x000fe4000f8e0006 */
[----:B------:R-:W-:Y:S01]  /*17200*/  UIMAD UR5, UR13, UR15, UR5 ;  /* 0x0000000f0d0572a4 */ /* 0x000fe2000f8e0205 */
[----:B------:R-:W-:Y:S02]  /*17210*/  ULDC UR14, c[0x0][0x608] ;  /* 0x00018200000e7ab9 */ /* 0x000fe40000000800 */
[----:B------:R-:W-:Y:S01]  /*17220*/  ULDC UR13, c[0x0][0x618] ;  /* 0x00018600000d7ab9 */ /* 0x000fe20000000800 */
[----:B------:R-:W-:Y:S01]  /*17230*/  UIADD3 UR5, UR7, UR5, URZ ;  /* 0x0000000507057290 */ /* 0x000fe2000fffe03f */
[----:B------:R-:W-:Y:S01]  /*17240*/  ULDC UR22, c[0x0][0x658] ;  /* 0x0001960000167ab9 */ /* 0x000fe20000000800 */
[----:B------:R-:W-:-:S02]  /*17250*/  @UP1 UIMAD UR8, UR11, UR12, UR10 ;  /* 0x0000000c0b0812a4 */ /* 0x000fc4000f8e020a */
[----:B------:R-:W-:Y:S02]  /*17260*/  USHF.R.U64 UR17, UR6, UR13, UR5 ;  /* 0x0000000d06117299 */ /* 0x000fe40008001205 */
[----:B------:R-:W-:Y:S01]  /*17270*/  USHF.R.U32.HI UR5, URZ, UR13, UR5 ;  /* 0x0000000d3f057299 */ /* 0x000fe20008011605 */
[----:B------:R-:W-:Y:S01]  /*17280*/  ULDC.64 UR6, c[0x0][0x640] ;  /* 0x0001900000067ab9 */ /* 0x000fe20000000a00 */
[----:B------:R-:W-:Y:S01]  /*17290*/  UMOV UR10, 0xffffffff ;  /* 0xffffffff000a7882 */ /* 0x000fe20000000000 */
[----:B------:R-:W-:Y:S01]  /*172a0*/  ISETP.NE.U32.AND P0, PT, RZ, UR6, PT ;  /* 0x00000006ff007c0c */ /* 0x000fe2000bf05070 */
[----:B------:R-:W-:Y:S02]  /*172b0*/  USHF.R.U64 UR18, UR17, UR14, UR5 ;  /* 0x0000000e11127299 */ /* 0x000fe40008001205 */
[----:B------:R-:W-:Y:S01]  /*172c0*/  USHF.R.U32.HI UR5, URZ, UR14, UR5 ;  /* 0x0000000e3f057299 */ /* 0x000fe20008011605 */
[----:B------:R-:W-:Y:S01]  /*172d0*/  ISETP.NE.AND.EX P0, PT, RZ, UR7, PT, P0 ;  /* 0x00000007ff007c0c */ /* 0x000fe2000bf05300 */
[----:B------:R-:W-:-:S02]  /*172e0*/  USHF.L.U32 UR11, UR10, UR22, URZ ;  /* 0x000000160a0b7299 */ /* 0x000fc4000800063f */
[----:B------:R-:W-:Y:S01]  /*172f0*/  USHF.R.U64 UR19, UR18, UR22, UR5 ;  /* 0x0000001612137299 */ /* 0x000fe20008001205 */
[----:B------:R-:W-:Y:S01]  /*17300*/  ULDC UR20, c[0x0][0x600] ;  /* 0x0001800000147ab9 */ /* 0x000fe20000000800 */
[----:B------:R-:W-:Y:S02]  /*17310*/  USHF.R.U32.HI UR10, URZ, UR22, UR5 ;  /* 0x000000163f0a7299 */ /* 0x000fe40008011605 */
[----:B------:R-:W-:Y:S02]  /*17320*/  UIADD3 UR21, UR20, -0x1, URZ ;  /* 0xffffffff14157890 */ /* 0x000fe4000fffe03f */
[----:B------:R-:W-:Y:S01]  /*17330*/  ULOP3.LUT UR26, URZ, UR11, URZ, 0x33, !UPT ;  /* 0x0000000b3f1a7292 */ /* 0x000fe2000f8e333f */
        /* <DEDUP_REMOVED lines=17> */
.L_x_555:
[----:B------:R-:W-:Y:S01]  /*17450*/  USHF.R.U64 UR6, UR5, UR23, UR10 ;  /* 0x0000001705067299 */ /* 0x000fe2000800120a */
[----:B------:R-:W-:Y:S01]  /*17460*/  MOV R0, 0x1 ;  /* 0x0000000100007802 */ /* 0x000fe20000000f00 */
[----:B------:R-:W-:Y:S01]  /*17470*/  USHF.L.U32 UR25, UR25, UR22, URZ ;  /* 0x0000001619197299 */ /* 0x000fe2000800063f */
[----:B------:R-:W-:Y:S01]  /*17480*/  IMAD.U32 R9, RZ, RZ, UR4 ;  /* 0x00000004ff097e24 */ /* 0x000fe2000f8e00ff */
[----:B------:R-:W-:Y:S02]  /*17490*/  ULOP3.LUT UR5, UR18, UR26, URZ, 0xc0, !UPT ;  /* 0x0000001a12057292 */ /* 0x000fe4000f8ec03f */
[----:B------:R-:W-:Y:S02]  /*174a0*/  UIADD3 UR7, -UR6, URZ, URZ ;  /* 0x0000003f06077290 */ /* 0x000fe4000fffe13f */
[----:B------:R-:W-:Y:S02]  /*174b0*/  UIMAD UR6, UR25, UR6, UR5 ;  /* 0x00000006190672a4 */ /* 0x000fe4000f8e0205 */
[----:B------:R-:W-:-:S02]  /*174c0*/  ULOP3.LUT UR17, UR17, UR21, URZ, 0xc0, !UPT ;  /* 0x0000001511117292 */ /* 0x000fc4000f8ec03f */
[----:B------:R-:W-:Y:S02]  /*174d0*/  UIMAD UR5, UR7, UR24, UR19 ;  /* 0x00000018070572a4 */ /* 0x000fe4000f8e0213 */
[----:B------:R-:W-:Y:S01]  /*174e0*/  UISETP.NE.AND UP0, UPT, UR46, URZ, UPT ;  /* 0x0000003f2e00728c */ /* 0x000fe2000bf05270 */
[----:B------:R-:W-:Y:S01]  /*174f0*/  ULDC UR7, c[0x0][0x610] ;  /* 0x0001840000077ab9 */ /* 0x000fe20000000800 */
[----:B------:R-:W-:Y:S02]  /*17500*/  UIMAD UR5, UR5, UR20, UR17 ;  /* 0x00000014050572a4 */ /* 0x000fe4000f8e0211 */
[----:B------:R-:W-:-:S04]  /*17510*/  UIMAD UR8, UR6, UR7, UR8 ;  /* 0x00000007060872a4 */ /* 0x000fc8000f8e0208 */
[----:B------:R-:W-:Y:S02]  /*17520*/  USEL UR6, UR5, UR8, !UP0 ;  /* 0x0000000805067287 */ /* 0x000fe4000c000000 */
[----:B------:R-:W-:-:S04]  /*17530*/  USEL UR8, UR8, UR5, !UP0 ;  /* 0x0000000508087287 */ /* 0x000fc8000c000000 */
[----:B------:R-:W-:Y:S02]  /*17540*/  MOV R3, UR6 ;  /* 0x0000000600037c02 */ /* 0x000fe40008000f00 */
[----:B------:R-:W-:-:S07]  /*17550*/  IMAD.U32 R2, RZ, RZ, UR8 ;  /* 0x00000008ff027e24 */ /* 0x000fce000f8e00ff */
.L_x_553:
[----:B------:R-:W-:-:S08]  /*17560*/  NOP ;  /* 0x0000000000007918 */ /* 0x000fd00000000000 */
[----:B0-----:R-:W0:-:S00]  /*17570*/  USETMAXREG.DEALLOC.CTAPOOL 0x18 ;  /* 0x00000018000079c8 */ /* 0x001e0000080e0500 */
[----:B------:R-:W-:-:S13]  /*17580*/  ISETP.NE.AND P0, PT, RZ, UR9, PT ;  /* 0x00000009ff007c0c */ /* 0x000fda000bf05270 */
[----:B------:R-:W-:Y:S05]  /*17590*/  @P0 EXIT ;  /* 0x000000000000094d */ /* 0x000fea0003800000 */
[----:B0-----:R-:W-:Y:S01]  /*175a0*/  LOP3.LUT P0, RZ, R0, 0xff, RZ, 0xc0, !PT ;  /* 0x000000ff00ff7812 */ /* 0x001fe2000780c0ff */
[----:B------:R-:W-:Y:S01]  /*175b0*/  IMAD.MOV.U32 R6, RZ, RZ, RZ ;  /* 0x000000ffff067224 */ /* 0x000fe200078e00ff */
[----:B------:R-:W-:-:S11]  /*175c0*/  MOV R0, 0x1 ;  /* 0x0000000100007802 */ /* 0x000fd60000000f00 */
[----:B------:R-:W-:Y:S05]  /*175d0*/  @!P0 BRA `(.L_x_556) ;  /* 0x0000000c00c48947 */ /* 0x000fea0003800000 */
[----:B------:R-:W0:Y:S01]  /*175e0*/  S2UR UR8, SR_CgaCtaId ;  /* 0x00000000000879c3 */ /* 0x000e220000008800 */
[----:B------:R-:W-:Y:S01]  /*175f0*/  ULDC UR11, c[0x0][0x658] ;  /* 0x00019600000b7ab9 */ /* 0x000fe20000000800 */
[----:B------:R-:W-:Y:S01]  /*17600*/  UMOV UR12, 0xffffffff ;  /* 0xffffffff000c7882 */ /* 0x000fe20000000000 */
[----:B------:R-:W-:Y:S01]  /*17610*/  ULDC UR4, c[0x0][0x28c] ;  /* 0x0000a30000047ab9 */ /* 0x000fe20000000800 */
[----:B------:R-:W-:Y:S01]  /*17620*/  USHF.L.U32 UR12, UR12, UR11, URZ ;  /* 0x0000000b0c0c7299 */ /* 0x000fe2000800063f */
[----:B------:R-:W-:Y:S01]  /*17630*/  BSSY B0, `(.L_x_556) ;  /* 0x00000eb000007945 */ /* 0x000fe20003800000 */
[----:B------:R-:W-:Y:S01]  /*17640*/  UIADD3 UR17, UR4, 0x7f, URZ ;  /* 0x0000007f04117890 */ /* 0x000fe2000fffe03f */
[----:B------:R-:W-:Y:S01]  /*17650*/  MOV R8, 0x1 ;  /* 0x0000000100087802 */ /* 0x000fe20000000f00 */
[----:B------:R-:W-:Y:S01]  /*17660*/  ULDC UR5, c[0x0][0x600] ;  /* 0x0001800000057ab9 */ /* 0x000fe20000000800 */
[----:B------:R-:W-:Y:S01]  /*17670*/  UMOV UR19, 0x1 ;  /* 0x0000000100137882 */ /* 0x000fe20000000000 */
[----:B------:R-:W-:Y:S01]  /*17680*/  USHF.R.S32.HI UR18, URZ, 0x1f, UR17 ;  /* 0x0000001f3f127899 */ /* 0x000fe20008011411 */
[----:B------:R-:W-:Y:S01]  /*17690*/  IMAD.MOV.U32 R0, RZ, RZ, 0x1 ;  /* 0x00000001ff007424 */ /* 0x000fe200078e00ff */
[----:B------:R-:W-:Y:S01]  /*176a0*/  ULDC UR9, c[0x0][0xc] ;  /* 0x0000030000097ab9 */ /* 0x000fe20000000800 */
[----:B------:R-:W-:Y:S01]  /*176b0*/  UIADD3 UR4, UR5, -0x1, URZ ;  /* 0xffffffff05047890 */ /* 0x000fe2000fffe03f */
[----:B------:R-:W-:Y:S01]  /*176c0*/  MOV R6, RZ ;  /* 0x000000ff00067202 */ /* 0x000fe20000000f00 */
[----:B------:R-:W-:Y:S01]  /*176d0*/  USHF.L.U32 UR5, UR19, UR11, URZ ;  /* 0x0000000b13057299 */ /* 0x000fe2000800063f */
[----:B------:R-:W-:Y:S01]  /*176e0*/  ULDC UR16, c[0x0][0x10] ;  /* 0x0000040000107ab9 */ /* 0x000fe20000000800 */
[----:B------:R-:W-:Y:S01]  /*176f0*/  ULEA.HI UR18, UR18, UR17, URZ, 0x7 ;  /* 0x0000001112127291 */ /* 0x000fe2000f8f383f */
[----:B------:R-:W-:Y:S01]  /*17700*/  UMOV UR21, 0x1111 ;  /* 0x0000111100157882 */ /* 0x000fe20000000000 */
[----:B------:R-:W-:-:S02]  /*17710*/  ULOP3.LUT UR26, UR40, 0x2, URZ, 0xfc, !UPT ;  /* 0x00000002281a7892 */ /* 0x000fc4000f8efc3f */
[----:B------:R-:W-:Y:S02]  /*17720*/  USHF.R.S32.HI UR18, URZ, 0x7, UR18 ;  /* 0x000000073f127899 */ /* 0x000fe40008011412 */
[----:B0-----:R-:W-:Y:S02]  /*17730*/  USHF.L.U32 UR7, UR8, 0xd, URZ ;  /* 0x0000000d08077899 */ /* 0x001fe4000800063f */
[----:B------:R-:W-:Y:S02]  /*17740*/  USHF.R.U32.HI UR27, URZ, 0x2, UR8 ;  /* 0x000000023f1b7899 */ /* 0x000fe40008011608 */
[----:B------:R-:W-:Y:S02]  /*17750*/  ULOP3.LUT UR10, UR8, 0x3, URZ, 0xc0, !UPT ;  /* 0x00000003080a7892 */ /* 0x000fe4000f8ec03f */
[----:B------:R-:W-:Y:S02]  /*17760*/  USHF.L.U32 UR6, UR8, 0x6, URZ ;  /* 0x0000000608067899 */ /* 0x000fe4000800063f */
[----:B------:R-:W-:-:S02]  /*17770*/  ULOP3.LUT UR8, UR8, 0xfffffffc, URZ, 0xc0, !UPT ;  /* 0xfffffffc08087892 */ /* 0x000fc4000f8ec03f */
[----:B------:R-:W-:Y:S02]  /*17780*/  ULOP3.LUT UR13, UR7, 0x6000, URZ, 0xc0, !UPT ;  /* 0x00006000070d7892 */ /* 0x000fe4000f8ec03f */
[----:B------:R-:W-:Y:S02]  /*17790*/  ULOP3.LUT UR7, URZ, UR12, URZ, 0x33, !UPT ;  /* 0x0000000c3f077292 */ /* 0x000fe4000f8e333f */
[----:B------:R-:W-:Y:S02]  /*177a0*/  ULOP3.LUT UR12, UR8, 0x1, URZ, 0xfc, !UPT ;  /* 0x00000001080c7892 */ /* 0x000fe4000f8efc3f */
[----:B------:R-:W-:Y:S02]  /*177b0*/  ULOP3.LUT UR14, UR8, 0x2, URZ, 0xfc, !UPT ;  /* 0x00000002080e7892 */ /* 0x000fe4000f8efc3f */
[----:B------:R-:W-:Y:S02]  /*177c0*/  UISETP.GT.U32.AND UP0, UPT, UR10, 0xffff, UPT ;  /* 0x0000ffff0a00788c */ /* 0x000fe4000bf04070 */
[----:B------:R-:W-:-:S02]  /*177d0*/  USHF.L.U32 UR11, UR19, UR8, URZ ;  /* 0x00000008130b7299 */ /* 0x000fc4000800063f */
[----:B------:R-:W-:Y:S02]  /*177e0*/  ULOP3.LUT UR15, UR8, 0x3, URZ, 0xfc, !UPT ;  /* 0x00000003080f7892 */ /* 0x000fe4000f8efc3f */
[----:B------:R-:W-:Y:S02]  /*177f0*/  UIMAD.WIDE.U32 UR8, UR9, UR16, URZ ;  /* 0x00000010090872a5 */ /* 0x000fe4000f8e003f */
[----:B------:R-:W-:Y:S02]  /*17800*/  USHF.L.U32 UR12, UR19, UR12, URZ ;  /* 0x0000000c130c7299 */ /* 0x000fe4000800063f */
[----:B------:R-:W-:Y:S02]  /*17810*/  USHF.L.U32 UR14, UR19, UR14, URZ ;  /* 0x0000000e130e7299 */ /* 0x000fe4000800063f */
[----:B------:R-:W-:Y:S01]  /*17820*/  USEL UR10, UR10, 0xffff, !UP0 ;  /* 0x0000ffff0a0a7887 */ /* 0x000fe2000c000000 */
[----:B------:R-:W-:Y:S01]  /*17830*/  ULDC UR16, c[0x0][0x14] ;  /* 0x0000050000107ab9 */ /* 0x000fe20000000800 */
[----:B------:R-:W-:-:S02]  /*17840*/  USHF.L.U32 UR15, UR19, UR15, URZ ;  /* 0x0000000f130f7299 */ /* 0x000fc4000800063f */
[----:B------:R-:W-:Y:S02]  /*17850*/  UIMAD.WIDE.U32 UR24, UR8, UR16, URZ ;  /* 0x00000010081872a5 */ /* 0x000fe4000f8e003f */
[----:B------:R-:W-:Y:S02]  /*17860*/  UIMAD UR19, UR9, UR16, URZ ;  /* 0x00000010091372a4 */ /* 0x000fe4000f8e023f */
[----:B------:R-:W-:Y:S02]  /*17870*/  ULOP3.LUT UR11, UR14, UR11, UR12, 0xfe, !UPT ;  /* 0x0000000b0e0b7292 */ /* 0x000fe4000f8efe0c */
[----:B------:R-:W-:Y:S02]  /*17880*/  ULOP3.LUT UR10, UR10, 0xffff, URZ, 0xc0, !UPT ;  /* 0x0000ffff0a0a7892 */ /* 0x000fe4000f8ec03f */
[----:B------:R-:W-:Y:S02]  /*17890*/  ULEA UR28, UR27, 0x100, 0xd ;  /* 0x000001001b1c7891 */ /* 0x000fe4000f8e683f */
[----:B------:R-:W-:-:S02]  /*178a0*/  ULOP3.LUT UR6, UR6, 0xc0, URZ, 0xc0, !UPT ;  /* 0x000000c006067892 */ /* 0x000fc4000f8ec03f */
[----:B------:R-:W-:Y:S02]  /*178b0*/  ULOP3.LUT UR13, UR13, 0x18100, URZ, 0xfc, !UPT ;  /* 0x000181000d0d7892 */ /* 0x000fe4000f8efc3f */
[----:B------:R-:W-:Y:S02]  /*178c0*/  UIADD3 UR19, UR25, UR19, URZ ;  /* 0x0000001319137290 */ /* 0x000fe4000fffe03f */
[----:B------:R-:W-:Y:S02]  /*178d0*/  ULOP3.LUT UR20, UR11, UR15, URZ, 0xfc, !UPT ;  /* 0x0000000f0b147292 */ /* 0x000fe4000f8efc3f */
[----:B------:R-:W-:Y:S02]  /*178e0*/  USHF.L.U32 UR21, UR21, UR10, URZ ;  /* 0x0000000a15157299 */ /* 0x000fe4000800063f */
[----:B------:R-:W-:Y:S01]  /*178f0*/  UIADD3 UR35, UR18, 0x1, URZ ;  /* 0x0000000112237890 */ /* 0x000fe2000fffe03f */
[----:B------:R-:W-:-:S11]  /*17900*/  ULDC.64 UR30, c[0x0][0x198] ;  /* 0x00006600001e7ab9 */ /* 0x000fd60000000a00 */
.L_x_567:
[----:B------:R-:W-:-:S03]  /*17910*/  UMOV UR8, 0xffffffff ;  /* 0xffffffff00087882 */ /* 0x000fc60000000000 */
[----:B------:R-:W-:Y:S05]  /*17920*/  BRA.DIV UR8, `(.L_x_557) ;  /* 0x0000000e08b87947 */ /* 0x000fea000b800000 */
[----:B------:R-:W-:-:S13]  /*17930*/  ELECT P6, URZ, PT ;  /* 0x00000000003f782f */ /* 0x000fda00038c0000 */
.L_x_577:
[----:B------:R-:W0:Y:S01]  /*17940*/  LDC R4, c[0x0][0x28c] ;  /* 0x0000a300ff047b82 */ /* 0x000e220000000800 */
[----:B------:R-:W-:Y:S01]  /*17950*/  BSSY B1, `(.L_x_558) ;  /* 0x000003b000017945 */ /* 0x000fe20003800000 */
[----:B0-----:R-:W-:-:S13]  /*17960*/  ISETP.LT.OR P6, PT, R4, 0x1, !P6 ;  /* 0x000000010400780c */ /* 0x001fda00077c1670 */
[----:B------:R-:W-:Y:S05]  /*17970*/  @P6 BRA `(.L_x_559) ;  /* 0x0000000000e06947 */ /* 0x000fea0003800000 */
[----:B------:R-:W-:Y:S01]  /*17980*/  LEA R4, R2, UR27, 0x2 ;  /* 0x0000001b02047c11 */ /* 0x000fe2000f8e10ff */
[----:B------:R-:W-:Y:S01]  /*17990*/  IMAD.U32 R14, RZ, RZ, UR35 ;  /* 0x00000023ff0e7e24 */ /* 0x000fe2000f8e00ff */
[----:B------:R-:W-:Y:S02]  /*179a0*/  LEA R2, R3, UR6, 0x8 ;  /* 0x0000000603027c11 */ /* 0x000fe4000f8e40ff */
[----:B------:R-:W-:Y:S01]  /*179b0*/  MOV R12, RZ ;  /* 0x000000ff000c7202 */ /* 0x000fe20000000f00 */
[----:B------:R-:W-:Y:S01]  /*179c0*/  IMAD.SHL.U32 R11, R4, 0x40, RZ ;  /* 0x00000040040b7824 */ /* 0x000fe200078e00ff */
[----:B------:R-:W-:Y:S01]  /*179d0*/  MOV R3, R0 ;  /* 0x0000000000037202 */ /* 0x000fe20000000f00 */
[----:B------:R-:W-:-:S07]  /*179e0*/  IMAD.MOV.U32 R4, RZ, RZ, R6 ;  /* 0x000000ffff047224 */ /* 0x000fce00078e0006 */
.L_x_562:
[----:B------:R-:W0:Y:S01]  /*179f0*/  S2R R10, SR_CgaCtaId ;  /* 0x00000000000a7919 */ /* 0x000e220000008800 */
[----:B------:R-:W-:Y:S01]  /*17a00*/  MOV R5, 0x400 ;  /* 0x0000040000057802 */ /* 0x000fe20000000f00 */
[----:B------:R-:W1:Y:S03]  /*17a10*/  S2R R7, SR_TID.X ;  /* 0x0000000000077919 */ /* 0x000e660000002100 */
[----:B0-----:R-:W-:Y:S02]  /*17a20*/  LEA R13, R10, R5, 0x18 ;  /* 0x000000050a0d7211 */ /* 0x001fe400078ec0ff */
[----:B------:R-:W-:Y:S02]  /*17a30*/  SHF.L.U32 R5, R3, 0x1f, RZ ;  /* 0x0000001f03057819 */ /* 0x000fe400000006ff */
[----:B------:R-:W-:Y:S02]  /*17a40*/  LEA R10, R4, R13, 0x3 ;  /* 0x0000000d040a7211 */ /* 0x000fe400078e18ff */
[----:B-1----:R-:W-:-:S02]  /*17a50*/  LOP3.LUT P1, RZ, R7, 0x7f, RZ, 0xc0, !PT ;  /* 0x0000007f07ff7812 */ /* 0x002fc4000782c0ff */
[----:B------:R-:W0:Y:S11]  /*17a60*/  SYNCS.PHASECHK.TRANS64.TRYWAIT P0, [R10+URZ+0x18], R5 ;  /* 0x000018050a0075a7 */ /* 0x000e36000800017f */
[----:B------:R-:W1:Y:S01]  /*17a70*/  @!P1 LDC R7, c[0x0][0x500] ;  /* 0x00014000ff079b82 */ /* 0x000e620000000800 */
[----:B0-----:R-:W-:Y:S05]  /*17a80*/  @!P0 BRA `(.L_x_560) ;  /* 0x0000000c00808947 */ /* 0x001fea0003800000 */
.L_x_578:
[----:B------:R-:W-:Y:S01]  /*17a90*/  UPRMT UR8, UR26, 0x9910, URZ ;  /* 0x000099101a087896 */ /* 0x000fe2000800003f */
[----:B-1----:R1:W-:Y:S03]  /*17aa0*/  @!P1 SYNCS.ARRIVE.TRANS64 RZ, [R10+URZ], R7 ;  /* 0x000000070aff99a7 */ /* 0x0023e6000800003f */
[----:B------:R-:W-:-:S06]  /*17ab0*/  UISETP.NE.AND UP0, UPT, UR8, 0x2, UPT ;  /* 0x000000020800788c */ /* 0x000fcc000bf05270 */
[----:B------:R-:W-:-:S13]  /*17ac0*/  PLOP3.LUT P0, PT, PT, PT, UP0, 0x80, 0x0 ;  /* 0x000000000000781c */ /* 0x000fda0003f0f008 */
[----:B-1----:R-:W-:Y:S05]  /*17ad0*/  @P0 BRA `(.L_x_561) ;  /* 0x0000000000040947 */ /* 0x002fea0003800000 */
[----:B------:R-:W-:Y:S01]  /*17ae0*/  BPT.TRAP 0x1 ;  /* 0x000000040000795c */ /* 0x000fe20000300000 */
.L_x_561:
[----:B------:R-:W-:Y:S01]  /*17af0*/  R2UR UR11, R4 ;  /* 0x00000000040b72ca */ /* 0x000fe200000e0000 */
[----:B------:R-:W-:Y:S01]  /*17b00*/  UIADD3 UR14, UP0, UR30, 0xf0, URZ ;  /* 0x000000f01e0e7890 */ /* 0x000fe2000ff1e03f */
[----:B------:R-:W-:Y:S01]  /*17b10*/  R2UR UR23, R13 ;  /* 0x000000000d1772ca */ /* 0x000fe200000e0000 */
[----:B------:R-:W-:Y:S01]  /*17b20*/  UIADD3 UR32, UP1, UR30, 0x1f0, URZ ;  /* 0x000001f01e207890 */ /* 0x000fe2000ff3e03f */
[----:B------:R-:W-:Y:S01]  /*17b30*/  R2UR UR29, R11 ;  /* 0x000000000b1d72ca */ /* 0x000fe200000e0000 */
[----:B------:R-:W-:Y:S01]  /*17b40*/  UIADD3.X UR15, URZ, UR31, URZ, UP0, !UPT ;  /* 0x0000001f3f0f7290 */ /* 0x000fe200087fe43f */
[----:B------:R-:W-:Y:S01]  /*17b50*/  R2UR UR9, R10 ;  /* 0x000000000a0972ca */ /* 0x000fe200000e0000 */
[----:B------:R-:W-:Y:S01]  /*17b60*/  UPRMT UR22, URZ, 0x5410, UR21 ;  /* 0x000054103f167896 */ /* 0x000fe20008000015 */
[----:B------:R-:W-:Y:S01]  /*17b70*/  R2UR UR10, R12 ;  /* 0x000000000c0a72ca */ /* 0x000fe200000e0000 */
[----:B------:R-:W-:Y:S01]  /*17b80*/  VIADD R4, R4, 0x1 ;  /* 0x0000000104047836 */ /* 0x000fe20000000000 */
[----:B------:R-:W-:Y:S01]  /*17b90*/  R2UR UR12, R9 ;  /* 0x00000000090c72ca */ /* 0x000fe200000e0000 */
[----:B------:R-:W-:Y:S01]  /*17ba0*/  UPRMT UR36, URZ, 0x5410, UR20 ;  /* 0x000054103f247896 */ /* 0x000fe20008000014 */
[----:B------:R-:W-:Y:S01]  /*17bb0*/  IADD3 R14, R14, -0x1, RZ ;  /* 0xffffffff0e0e7810 */ /* 0x000fe20007ffe0ff */
[----:B------:R-:W-:Y:S01]  /*17bc0*/  ULEA UR8, UR11, UR28, 0xf ;  /* 0x0000001c0b087291 */ /* 0x000fe2000f8e783f */
[----:B------:R-:W-:Y:S01]  /*17bd0*/  R2UR UR34, R2 ;  /* 0x00000000022272ca */ /* 0x000fe200000e0000 */
[----:B------:R-:W-:Y:S01]  /*17be0*/  ULEA UR11, UR11, UR13, 0xf ;  /* 0x0000000d0b0b7291 */ /* 0x000fe2000f8e783f */
[----:B------:R-:W-:Y:S01]  /*17bf0*/  ISETP.GT.AND P1, PT, R14, 0x1, PT ;  /* 0x000000010e00780c */ /* 0x000fe20003f24270 */
[----:B------:R-:W-:Y:S01]  /*17c00*/  UIADD3 UR8, UR23, UR8, URZ ;  /* 0x0000000817087290 */ /* 0x000fe2000fffe03f */
[----:B------:R-:W-:Y:S01]  /*17c10*/  ISETP.NE.AND P0, PT, R4, 0x3, PT ;  /* 0x000000030400780c */ /* 0x000fe20003f05270 */
[----:B------:R-:W-:Y:S01]  /*17c20*/  UIADD3 UR23, UR23, UR11, URZ ;  /* 0x0000000b17177290 */ /* 0x000fe2000fffe03f */
[----:B------:R-:W-:Y:S01]  /*17c30*/  VIADD R12, R12, 0x80 ;  /* 0x000000800c0c7836 */ /* 0x000fe20000000000 */
[----:B------:R-:W-:Y:S01]  /*17c40*/  UIADD3.X UR33, URZ, UR31, URZ, UP1, !UPT ;  /* 0x0000001f3f217290 */ /* 0x000fe20008ffe43f */
[----:B0-----:R-:W-:Y:S01]  /*17c50*/  SEL R10, RZ, 0x1, P0 ;  /* 0x00000001ff0a7807 */ /* 0x001fe20000000000 */
[----:B------:R-:W-:Y:S01]  /*17c60*/  UMOV UR16, 0x0 ;  /* 0x0000000000107882 */ /* 0x000fe20000000000 */
[----:B------:R-:W-:Y:S01]  /*17c70*/  UMOV UR17, 0x10000000 ;  /* 0x1000000000117882 */ /* 0x000fe20000000000 */
[----:B------:R-:W-:Y:S01]  /*17c80*/  UMOV UR11, UR29 ;  /* 0x0000001d000b7c82 */ /* 0x000fe20008000000 */
[----:B------:R-:W-:Y:S01]  /*17c90*/  LOP3.LUT R3, R3, R10, RZ, 0x3c, !PT ;  /* 0x0000000a03037212 */ /* 0x000fe200078e3cff */
[----:B------:R0:W-:Y:S01]  /*17ca0*/  UTMALDG.3D.MULTICAST [UR8], [UR14], UR22, desc[UR16] ;  /* 0x000010080e0073b4 */ /* 0x0001e20008011816 */
[----:B------:R-:W-:Y:S01]  /*17cb0*/  SEL R4, R4, RZ, P0 ;  /* 0x000000ff04047207 */ /* 0x000fe20000000000 */
[----:B0-----:R-:W-:Y:S01]  /*17cc0*/  UMOV UR8, UR23 ;  /* 0x0000001700087c82 */ /* 0x001fe20008000000 */
[----:B------:R-:W-:-:S02]  /*17cd0*/  UMOV UR11, UR34 ;  /* 0x00000022000b7c82 */ /* 0x000fc40008000000 */
[----:B------:R0:W-:Y:S02]  /*17ce0*/  UTMALDG.3D.MULTICAST [UR8], [UR32], UR36, desc[UR16] ;  /* 0x00001008200073b4 */ /* 0x0001e40008011824 */
[----:B0-----:R-:W-:Y:S05]  /*17cf0*/  @P1 BRA `(.L_x_562) ;  /* 0xfffffffc003c1947 */ /* 0x001fea000383ffff */
.L_x_559:
[----:B------:R-:W-:Y:S05]  /*17d00*/  BSYNC B1 ;  /* 0x0000000000017941 */ /* 0x000fea0003800000 */
.L_x_558:
[----:B------:R-:W2:Y:S01]  /*17d10*/  LDL.LU R15, [R1+0x200] ;  /* 0x00020000010f7983 */ /* 0x000ea20000300800 */
[----:B------:R-:W-:Y:S01]  /*17d20*/  LOP3.LUT P0, RZ, R8, 0xff, RZ, 0xc0, !PT ;  /* 0x000000ff08ff7812 */ /* 0x000fe2000780c0ff */
[----:B------:R-:W-:Y:S02]  /*17d30*/  ULDC.64 UR8, c[0x0][0x650] ;  /* 0x0001940000087ab9 */ /* 0x000fe40000000a00 */
[----:B------:R-:W3:Y:S01]  /*17d40*/  LDL.LU R13, [R1+0x204] ;  /* 0x00020400010d7983 */ /* 0x000ee20000300800 */
[----:B------:R-:W-:Y:S01]  /*17d50*/  IADD3 R6, R6, UR18, RZ ;  /* 0x0000001206067c10 */ /* 0x000fe2000fffe0ff */
[----:B------:R-:W-:Y:S01]  /*17d60*/  UISETP.GE.U32.AND UP0, UPT, UR18, 0x3, UPT ;  /* 0x000000031200788c */ /* 0x000fe2000bf06070 */
[----:B------:R-:W-:Y:S01]  /*17d70*/  BSSY B1, `(.L_x_563) ;  /* 0x0000074000017945 */ /* 0x000fe20003800000 */
[----:B------:R-:W-:Y:S02]  /*17d80*/  MOV R9, 0xffffffff ;  /* 0xffffffff00097802 */ /* 0x000fe40000000f00 */
[----:B------:R-:W-:-:S02]  /*17d90*/  PRMT R4, RZ, 0x7610, R4 ;  /* 0x00007610ff047816 */ /* 0x000fc40000000004 */
[----:B------:R-:W-:Y:S02]  /*17da0*/  PLOP3.LUT P1, PT, PT, PT, UP0, 0x80, 0x0 ;  /* 0x000000000000781c */ /* 0x000fe40003f2f008 */
[----:B------:R-:W0:Y:S01]  /*17db0*/  @P0 S2R R3, SR_CgaCtaId ;  /* 0x0000000000030919 */ /* 0x000e220000008800 */
[----:B------:R-:W-:Y:S02]  /*17dc0*/  @P0 MOV R2, 0x400 ;  /* 0x0000040000020802 */ /* 0x000fe40000000f00 */
[----:B------:R-:W-:Y:S02]  /*17dd0*/  PRMT R8, RZ, 0x7610, R8 ;  /* 0x00007610ff087816 */ /* 0x000fe40000000008 */
[----:B0-----:R-:W-:-:S04]  /*17de0*/  @P0 LEA R2, R3, R2, 0x18 ;  /* 0x0000000203020211 */ /* 0x001fc800078ec0ff */
[----:B------:R0:W-:Y:S01]  /*17df0*/  @P0 SYNCS.ARRIVE.TRANS64.A1T0 RZ, [R2+URZ+0x48], RZ ;  /* 0x000048ff02ff09a7 */ /* 0x0001e2000810003f */
[----:B------:R-:W-:Y:S01]  /*17e00*/  ISETP.GT.U32.AND P0, PT, R6, 0x2, PT ;  /* 0x000000020600780c */ /* 0x000fe20003f04070 */
[----:B0-----:R-:W-:-:S05]  /*17e10*/  IMAD.U32 R2, RZ, RZ, UR18 ;  /* 0x00000012ff027e24 */ /* 0x001fca000f8e00ff */
[----:B------:R-:W-:Y:S01]  /*17e20*/  ISETP.LT.U32.AND P0, PT, R2, 0x3, P0 ;  /* 0x000000030200780c */ /* 0x000fe20000701070 */
[----:B------:R-:W-:Y:S01]  /*17e30*/  IMAD.WIDE.U32 R2, R6, -0x55555555, RZ ;  /* 0xaaaaaaab06027825 */ /* 0x000fe200078e00ff */
[----:B------:R-:W-:-:S04]  /*17e40*/  MOV R2, 0xffffffff ;  /* 0xffffffff00027802 */ /* 0x000fc80000000f00 */
[----:B------:R-:W-:Y:S02]  /*17e50*/  SHF.R.U32.HI R5, RZ, 0x1, R3 ;  /* 0x00000001ff057819 */ /* 0x000fe40000011603 */
[----:B------:R-:W-:-:S03]  /*17e60*/  SEL R3, RZ, 0x1, !P0 ;  /* 0x00000001ff037807 */ /* 0x000fc60004000000 */
[----:B------:R-:W-:Y:S01]  /*17e70*/  IMAD R6, R5, -0x3, R6 ;  /* 0xfffffffd05067824 */ /* 0x000fe200078e0206 */
[----:B------:R-:W-:Y:S01]  /*17e80*/  LOP3.LUT R0, R0, R3, RZ, 0x3c, !PT ;  /* 0x0000000300007212 */ /* 0x000fe200078e3cff */
[----:B------:R-:W-:-:S03]  /*17e90*/  IMAD.MOV.U32 R3, RZ, RZ, -0x1 ;  /* 0xffffffffff037424 */ /* 0x000fc600078e00ff */
[----:B------:R-:W-:Y:S02]  /*17ea0*/  @P1 LOP3.LUT R0, R0, 0x1, R5, 0x78, !PT ;  /* 0x0000000100001812 */ /* 0x000fe400078e7805 */
[----:B---3--:R-:W-:-:S04]  /*17eb0*/  IADD3 R13, P0, R13, UR24, RZ ;  /* 0x000000180d0d7c10 */ /* 0x008fc8000ff1e0ff */
[----:B--2---:R-:W-:Y:S01]  /*17ec0*/  IADD3.X R15, R15, UR19, RZ, P0, !PT ;  /* 0x000000130f0f7c10 */ /* 0x004fe200087fe4ff */
[----:B------:R0:W-:Y:S01]  /*17ed0*/  STL [R1+0x204], R13 ;  /* 0x0002040d01007387 */ /* 0x0001e20000100800 */
[----:B------:R-:W-:-:S03]  /*17ee0*/  ISETP.GE.U32.AND P0, PT, R13, UR8, PT ;  /* 0x000000080d007c0c */ /* 0x000fc6000bf06070 */
[----:B------:R0:W-:Y:S01]  /*17ef0*/  STL [R1+0x200], R15 ;  /* 0x0002000f01007387 */ /* 0x0001e20000100800 */
[----:B------:R-:W-:-:S13]  /*17f00*/  ISETP.GE.U32.AND.EX P0, PT, R15, UR9, PT, P0 ;  /* 0x000000090f007c0c */ /* 0x000fda000bf06100 */
[----:B0-----:R-:W-:Y:S05]  /*17f10*/  @P0 BRA `(.L_x_564) ;  /* 0x0000000400640947 */ /* 0x001fea0003800000 */
[----:B------:R-:W0:Y:S01]  /*17f20*/  S2R R7, SR_CTAID.X ;  /* 0x0000000000077919 */ /* 0x000e220000002500 */
[----:B------:R-:W-:Y:S01]  /*17f30*/  ULDC UR8, c[0x0][0x150] ;  /* 0x0000540000087ab9 */ /* 0x000fe20000000800 */
[----:B------:R-:W1:Y:S01]  /*17f40*/  LDC R4, c[0x0][0x144] ;  /* 0x00005100ff047b82 */ /* 0x000e620000000800 */
[----:B------:R-:W-:Y:S01]  /*17f50*/  UISETP.NE.AND UP0, UPT, UR46, URZ, UPT ;  /* 0x0000003f2e00728c */ /* 0x000fe2000bf05270 */
[----:B------:R-:W2:Y:S01]  /*17f60*/  S2R R5, SR_CTAID.Y ;  /* 0x0000000000057919 */ /* 0x000ea20000002600 */
[----:B------:R-:W-:-:S04]  /*17f70*/  ULDC UR11, c[0x0][0x630] ;  /* 0x00018c00000b7ab9 */ /* 0x000fc80000000800 */
[----:B------:R-:W-:Y:S01]  /*17f80*/  PLOP3.LUT P0, PT, PT, PT, UP0, 0x80, 0x0 ;  /* 0x000000000000781c */ /* 0x000fe20003f0f008 */
[----:B------:R-:W3:Y:S01]  /*17f90*/  LDC R10, c[0x0][0x148] ;  /* 0x00005200ff0a7b82 */ /* 0x000ee20000000800 */
[----:B0-----:R-:W-:Y:S02]  /*17fa0*/  I2FP.F32.U32 R2, R7 ;  /* 0x0000000700027245 */ /* 0x001fe40000201000 */
[----:B--2---:R-:W-:-:S03]  /*17fb0*/  I2FP.F32.U32 R3, R5 ;  /* 0x0000000500037245 */ /* 0x004fc60000201000 */
[----:B------:R-:W-:Y:S01]  /*17fc0*/  FMUL R2, R2, UR8 ;  /* 0x0000000802027c20 */ /* 0x000fe20008400000 */
[----:B------:R-:W-:Y:S02]  /*17fd0*/  ULDC UR8, c[0x0][0x154] ;  /* 0x0000550000087ab9 */ /* 0x000fe40000000800 */
[----:B------:R-:W-:Y:S01]  /*17fe0*/  FMUL R9, R3, UR8 ;  /* 0x0000000803097c20 */ /* 0x000fe20008400000 */
[----:B------:R-:W-:Y:S02]  /*17ff0*/  ULDC.64 UR8, c[0x0][0x628] ;  /* 0x00018a0000087ab9 */ /* 0x000fe40000000a00 */
[----:B------:R-:W0:Y:S08]  /*18000*/  F2I.U32.TRUNC.NTZ R2, R2 ;  /* 0x0000000200027305 */ /* 0x000e30000020f000 */
[----:B------:R-:W2:Y:S01]  /*18010*/  F2I.U32.TRUNC.NTZ R9, R9 ;  /* 0x0000000900097305 */ /* 0x000ea2000020f000 */
[----:B0-----:R-:W-:-:S02]  /*18020*/  IMAD.MOV R3, RZ, RZ, -R2 ;  /* 0x000000ffff037224 */ /* 0x001fc400078e0a02 */
[----:B------:R-:W-:Y:S02]  /*18030*/  IMAD.MOV.U32 R2, RZ, RZ, R13 ;  /* 0x000000ffff027224 */ /* 0x000fe400078e000d */
[----:B-1----:R-:W-:Y:S01]  /*18040*/  IMAD R7, R4, R3, R7 ;  /* 0x0000000304077224 */ /* 0x002fe200078e0207 */
[----:B--2---:R-:W-:-:S05]  /*18050*/  IADD3 R3, -R9, RZ, RZ ;  /* 0x000000ff09037210 */ /* 0x004fca0007ffe1ff */
[----:B---3--:R-:W-:Y:S01]  /*18060*/  @P0 IMAD R7, R10, R3, R5 ;  /* 0x000000030a070224 */ /* 0x008fe200078e0205 */
[----:B------:R-:W-:Y:S02]  /*18070*/  ISETP.NE.U32.AND P0, PT, RZ, UR8, PT ;  /* 0x00000008ff007c0c */ /* 0x000fe4000bf05070 */
[----:B------:R-:W-:Y:S02]  /*18080*/  MOV R3, R15 ;  /* 0x0000000f00037202 */ /* 0x000fe40000000f00 */
[----:B------:R-:W-:-:S13]  /*18090*/  ISETP.NE.AND.EX P0, PT, RZ, UR9, PT, P0 ;  /* 0x00000009ff007c0c */ /* 0x000fda000bf05300 */
[----:B------:R-:W-:Y:S05]  /*180a0*/  @!P0 BRA `(.L_x_565) ;  /* 0x0000000000288947 */ /* 0x000fea0003800000 */
[----:B------:R-:W-:Y:S02]  /*180b0*/  ULDC UR10, c[0x0][0x634] ;  /* 0x00018d00000a7ab9 */ /* 0x000fe40000000800 */
[----:B------:R-:W-:-:S05]  /*180c0*/  IADD3 R3, P0, R13, UR10, RZ ;  /* 0x0000000a0d037c10 */ /* 0x000fca000ff1e0ff */
[----:B------:R-:W-:-:S04]  /*180d0*/  IMAD.X R9, RZ, RZ, R15, P0 ;  /* 0x000000ffff097224 */ /* 0x000fc800000e060f */
[----:B------:R-:W-:-:S04]  /*180e0*/  IMAD.WIDE.U32 R4, R9, UR8, RZ ;  /* 0x0000000809047c25 */ /* 0x000fc8000f8e00ff */
[----:B------:R-:W-:-:S04]  /*180f0*/  IMAD.WIDE.U32 R4, P0, R3, UR9, R4 ;  /* 0x0000000903047c25 */ /* 0x000fc8000f800004 */
[----:B------:R-:W-:-:S04]  /*18100*/  IMAD.WIDE.U32 R2, R3, UR8, RZ ;  /* 0x0000000803027c25 */ /* 0x000fc8000f8e00ff */
[----:B------:R-:W-:Y:S01]  /*18110*/  IMAD.MOV.U32 R2, RZ, RZ, R5 ;  /* 0x000000ffff027224 */ /* 0x000fe200078e0005 */
[----:B------:R-:W-:Y:S02]  /*18120*/  IADD3 RZ, P1, R3, R4, RZ ;  /* 0x0000000403ff7210 */ /* 0x000fe40007f3e0ff */
[----:B------:R-:W-:-:S03]  /*18130*/  IADD3.X R3, RZ, RZ, RZ, P0, !PT ;  /* 0x000000ffff037210 */ /* 0x000fc600007fe4ff */
[----:B------:R-:W-:-:S08]  /*18140*/  IMAD.WIDE.U32.X R2, R9, UR9, R2, P1 ;  /* 0x0000000909027c25 */ /* 0x000fd000088e0402 */
.L_x_565:
[--C-:B------:R-:W-:Y:S01]  /*18150*/  SHF.R.U64 R9, R2, UR11, R3.reuse ;  /* 0x0000000b02097c19 */ /* 0x100fe20008001203 */
[----:B------:R-:W-:Y:S01]  /*18160*/  ULDC.64 UR8, c[0x0][0x620] ;  /* 0x0001880000087ab9 */ /* 0x000fe20000000a00 */
[----:B------:R-:W-:Y:S01]  /*18170*/  SHF.R.U32.HI R2, RZ, UR11, R3 ;  /* 0x0000000bff027c19 */ /* 0x000fe20008011603 */
[----:B------:R-:W-:Y:S01]  /*18180*/  ULDC.64 UR10, c[0x0][0x640] ;  /* 0x00019000000a7ab9 */ /* 0x000fe20000000a00 */
[----:B------:R-:W-:Y:S02]  /*18190*/  IADD3 R11, P0, RZ, -R9, RZ ;  /* 0x80000009ff0b7210 */ /* 0x000fe40007f1e0ff */
[----:B------:R-:W-:Y:S02]  /*181a0*/  MOV R3, R15 ;  /* 0x0000000f00037202 */ /* 0x000fe40000000f00 */
[----:B------:R-:W-:Y:S02]  /*181b0*/  IADD3.X R2, RZ, ~R2, RZ, P0, !PT ;  /* 0x80000002ff027210 */ /* 0x000fe400007fe4ff */
[----:B------:R-:W-:-:S03]  /*181c0*/  ISETP.NE.U32.AND P0, PT, RZ, UR10, PT ;  /* 0x0000000aff007c0c */ /* 0x000fc6000bf05070 */
[----:B------:R-:W-:Y:S01]  /*181d0*/  IMAD R2, R2, UR8, RZ ;  /* 0x0000000802027c24 */ /* 0x000fe2000f8e02ff */
[----:B------:R-:W-:-:S03]  /*181e0*/  ISETP.NE.AND.EX P0, PT, RZ, UR11, PT, P0 ;  /* 0x0000000bff007c0c */ /* 0x000fc6000bf05300 */
[----:B------:R-:W-:Y:S02]  /*181f0*/  IMAD R5, R11, UR9, R2 ;  /* 0x000000090b057c24 */ /* 0x000fe4000f8e0202 */
[----:B------:R-:W-:-:S04]  /*18200*/  IMAD.MOV.U32 R2, RZ, RZ, R13 ;  /* 0x000000ffff027224 */ /* 0x000fc800078e000d */
[----:B------:R-:W-:Y:S01]  /*18210*/  IMAD.WIDE.U32 R2, R11, UR8, R2 ;  /* 0x000000080b027c25 */ /* 0x000fe2000f8e0002 */
[----:B------:R-:W-:-:S03]  /*18220*/  ULDC UR8, c[0x0][0x618] ;  /* 0x0001860000087ab9 */ /* 0x000fc60000000800 */
[----:B------:R-:W-:-:S05]  /*18230*/  IMAD.IADD R3, R3, 0x1, R5 ;  /* 0x0000000103037824 */ /* 0x000fca00078e0205 */
[--C-:B------:R-:W-:Y:S02]  /*18240*/  SHF.R.U64 R10, R2, UR8, R3.reuse ;  /* 0x00000008020a7c19 */ /* 0x100fe40008001203 */
[----:B------:R-:W-:Y:S01]  /*18250*/  SHF.R.U32.HI R3, RZ, UR8, R3 ;  /* 0x00000008ff037c19 */ /* 0x000fe20008011603 */
[----:B------:R-:W-:-:S03]  /*18260*/  ULDC UR8, c[0x0][0x608] ;  /* 0x0001820000087ab9 */ /* 0x000fc60000000800 */
[--C-:B------:R-:W-:Y:S02]  /*18270*/  SHF.R.U64 R12, R10, UR8, R3.reuse ;  /* 0x000000080a0c7c19 */ /* 0x100fe40008001203 */
[----:B------:R-:W-:Y:S01]  /*18280*/  SHF.R.U32.HI R3, RZ, UR8, R3 ;  /* 0x00000008ff037c19 */ /* 0x000fe20008011603 */
[----:B------:R-:W-:-:S03]  /*18290*/  ULDC UR8, c[0x0][0x658] ;  /* 0x0001960000087ab9 */ /* 0x000fc60000000800 */
[--C-:B------:R-:W-:Y:S02]  /*182a0*/  SHF.R.U32.HI R13, RZ, UR8, R3.reuse ;  /* 0x00000008ff0d7c19 */ /* 0x100fe40008011603 */
[----:B------:R-:W-:-:S03]  /*182b0*/  SHF.R.U64 R11, R12, UR8, R3 ;  /* 0x000000080c0b7c19 */ /* 0x000fc60008001203 */
[----:B------:R-:W-:Y:S01]  /*182c0*/  IMAD.MOV.U32 R3, RZ, RZ, R13 ;  /* 0x000000ffff037224 */ /* 0x000fe200078e000d */
[----:B------:R-:W-:Y:S01]  /*182d0*/  MOV R2, R11 ;  /* 0x0000000b00027202 */ /* 0x000fe20000000f00 */
[----:B------:R-:W-:Y:S06]  /*182e0*/  @!P0 BRA `(.L_x_566) ;  /* 0x0000000000288947 */ /* 0x000fec0003800000 */
[----:B------:R-:W-:Y:S02]  /*182f0*/  ULDC UR8, c[0x0][0x64c] ;  /* 0x0001930000087ab9 */ /* 0x000fe40000000800 */
[----:B------:R-:W-:-:S04]  /*18300*/  IADD3 R3, P0, R11, UR8, RZ ;  /* 0x000000080b037c10 */ /* 0x000fc8000ff1e0ff */
[----:B------:R-:W-:-:S05]  /*18310*/  IADD3.X R13, RZ, R13, RZ, P0, !PT ;  /* 0x0000000dff0d7210 */ /* 0x000fca00007fe4ff */
[----:B------:R-:W-:-:S04]  /*18320*/  IMAD.WIDE.U32 R4, R13, UR10, RZ ;  /* 0x0000000a0d047c25 */ /* 0x000fc8000f8e00ff */
[----:B------:R-:W-:-:S04]  /*18330*/  IMAD.WIDE.U32 R4, P0, R3, UR11, R4 ;  /* 0x0000000b03047c25 */ /* 0x000fc8000f800004 */
[----:B------:R-:W-:Y:S01]  /*18340*/  IMAD.WIDE.U32 R2, R3, UR10, RZ ;  /* 0x0000000a03027c25 */ /* 0x000fe2000f8e00ff */
[----:B------:R-:W-:-:S04]  /*18350*/  MOV R2, R5 ;  /* 0x0000000500027202 */ /* 0x000fc80000000f00 */
[----:B------:R-:W-:Y:S01]  /*18360*/  IADD3 RZ, P1, R3, R4, RZ ;  /* 0x0000000403ff7210 */ /* 0x000fe20007f3e0ff */
[----:B------:R-:W-:-:S04]  /*18370*/  IMAD.X R3, RZ, RZ, RZ, P0 ;  /* 0x000000ffff037224 */ /* 0x000fc800000e06ff */
[----:B------:R-:W-:-:S08]  /*18380*/  IMAD.WIDE.U32.X R2, R13, UR11, R2, P1 ;  /* 0x0000000b0d027c25 */ /* 0x000fd000088e0402 */
.L_x_566:
[----:B------:R-:W-:Y:S01]  /*18390*/  ULDC UR8, c[0x0][0x648] ;  /* 0x0001920000087ab9 */ /* 0x000fe20000000800 */
[----:B------:R-:W-:Y:S01]  /*183a0*/  LOP3.LUT R12, R12, UR7, RZ, 0xc0, !PT ;  /* 0x000000070c0c7c12 */ /* 0x000fe2000f8ec0ff */
[----:B------:R-:W-:Y:S01]  /*183b0*/  UISETP.NE.AND UP0, UPT, UR46, URZ, UPT ;  /* 0x0000003f2e00728c */ /* 0x000fe2000bf05270 */
[----:B------:R-:W-:Y:S01]  /*183c0*/  SHF.R.U64 R3, R2, UR8, R3 ;  /* 0x0000000802037c19 */ /* 0x000fe20008001203 */
[----:B------:R-:W-:Y:S01]  /*183d0*/  ULDC UR8, c[0x0][0x638] ;  /* 0x00018e0000087ab9 */ /* 0x000fe20000000800 */
[----:B------:R-:W-:-:S03]  /*183e0*/  MOV R4, 0x1 ;  /* 0x0000000100047802 */ /* 0x000fc60000000f00 */
[----:B------:R-:W-:Y:S01]  /*183f0*/  IMAD.MOV R2, RZ, RZ, -R3 ;  /* 0x000000ffff027224 */ /* 0x000fe200078e0a03 */
[----:B------:R-:W-:Y:S01]  /*18400*/  PLOP3.LUT P0, PT, PT, PT, UP0, 0x40, 0x0 ;  /* 0x000000000000781c */ /* 0x000fe20003f0e808 */
[----:B------:R-:W-:Y:S01]  /*18410*/  IMAD R12, R3, UR5, R12 ;  /* 0x00000005030c7c24 */ /* 0x000fe2000f8e020c */
[----:B------:R-:W-:Y:S01]  /*18420*/  PLOP3.LUT P1, PT, PT, PT, UP0, 0x40, 0x0 ;  /* 0x000000000000781c */ /* 0x000fe20003f2e808 */
[----:B------:R-:W-:Y:S01]  /*18430*/  IMAD R11, R2, UR8, R11 ;  /* 0x00000008020b7c24 */ /* 0x000fe2000f8e020b */
[----:B------:R-:W-:Y:S01]  /*18440*/  ULDC UR8, c[0x0][0x610] ;  /* 0x0001840000087ab9 */ /* 0x000fe20000000800 */
[----:B------:R-:W-:Y:S01]  /*18450*/  LOP3.LUT R2, R10, UR4, RZ, 0xc0, !PT ;  /* 0x000000040a027c12 */ /* 0x000fe2000f8ec0ff */
[----:B------:R-:W-:Y:S01]  /*18460*/  IMAD R7, R12, UR8, R7 ;  /* 0x000000080c077c24 */ /* 0x000fe2000f8e0207 */
[----:B------:R-:W-:-:S03]  /*18470*/  ULDC UR8, c[0x0][0x600] ;  /* 0x0001800000087ab9 */ /* 0x000fc60000000800 */
[----:B------:R-:W-:-:S05]  /*18480*/  IMAD R2, R11, UR8, R2 ;  /* 0x000000080b027c24 */ /* 0x000fca000f8e0202 */
[----:B------:R-:W-:Y:S02]  /*18490*/  SEL R3, R2, R7, P0 ;  /* 0x0000000702037207 */ /* 0x000fe40000000000 */
[----:B------:R-:W-:-:S07]  /*184a0*/  SEL R2, R7, R2, P1 ;  /* 0x0000000207027207 */ /* 0x000fce0000800000 */
.L_x_564:
[----:B------:R-:W-:Y:S05]  /*184b0*/  BSYNC B1 ;  /* 0x0000000000017941 */ /* 0x000fea0003800000 */
.L_x_563:
[----:B------:R-:W-:-:S13]  /*184c0*/  LOP3.LUT P0, RZ, R4, 0xff, RZ, 0xc0, !PT ;  /* 0x000000ff04ff7812 */ /* 0x000fda000780c0ff */
[----:B------:R-:W-:Y:S05]  /*184d0*/  @P0 BRA `(.L_x_567) ;  /* 0xfffffff4000c0947 */ /* 0x000fea000383ffff */
[----:B------:R-:W-:Y:S05]  /*184e0*/  BSYNC B0 ;  /* 0x0000000000007941 */ /* 0x000fea0003800000 */
.L_x_556:
[----:B------:R-:W-:-:S03]  /*184f0*/  UMOV UR8, 0xffffffff ;  /* 0xffffffff00087882 */ /* 0x000fc60000000000 */
[----:B------:R-:W-:Y:S05]  /*18500*/  BRA.DIV UR8, `(.L_x_568) ;  /* 0x0000000208f47947 */ /* 0x000fea000b800000 */
[----:B------:R-:W-:-:S13]  /*18510*/  ELECT P6, URZ, PT ;  /* 0x00000000003f782f */ /* 0x000fda00038c0000 */
.L_x_581:
[----:B------:R-:W-:Y:S04]  /*18520*/  BSSY B0, `(.L_x_569) ;  /* 0x0000023000007945 */ /* 0x000fe80003800000 */
[----:B------:R-:W-:Y:S05]  /*18530*/  @!P6 BRA `(.L_x_570) ;  /* 0x000000000084e947 */ /* 0x000fea0003800000 */
[----:B------:R-:W-:-:S04]  /*18540*/  ULOP3.LUT UR8, UR40, 0x2, URZ, 0xfc, !UPT ;  /* 0x0000000228087892 */ /* 0x000fc8000f8efc3f */
[----:B------:R-:W-:-:S06]  /*18550*/  UISETP.NE.AND UP0, UPT, UR8, 0x3, UPT ;  /* 0x000000030800788c */ /* 0x000fcc000bf05270 */
[----:B------:R-:W-:-:S13]  /*18560*/  PLOP3.LUT P0, PT, PT, PT, UP0, 0x80, 0x0 ;  /* 0x000000000000781c */ /* 0x000fda0003f0f008 */
[----:B------:R-:W-:Y:S05]  /*18570*/  @!P0 BRA `(.L_x_571) ;  /* 0x0000000000048947 */ /* 0x000fea0003800000 */
[----:B------:R-:W-:Y:S01]  /*18580*/  BPT.TRAP 0x1 ;  /* 0x000000040000795c */ /* 0x000fe20000300000 */
.L_x_571:
[----:B------:R-:W0:Y:S01]  /*18590*/  S2R R3, SR_CgaCtaId ;  /* 0x0000000000037919 */ /* 0x000e220000008800 */
[----:B------:R-:W-:-:S04]  /*185a0*/  MOV R2, 0x400 ;  /* 0x0000040000027802 */ /* 0x000fc80000000f00 */
[----:B0-----:R-:W-:Y:S02]  /*185b0*/  LEA R3, R3, R2, 0x18 ;  /* 0x0000000203037211 */ /* 0x001fe400078ec0ff */
[----:B------:R-:W-:-:S03]  /*185c0*/  SHF.L.U32 R2, R0, 0x1f, RZ ;  /* 0x0000001f00027819 */ /* 0x000fc600000006ff */
[----:B------:R-:W-:-:S05]  /*185d0*/  VIADD R3, R3, 0x18 ;  /* 0x0000001803037836 */ /* 0x000fca0000000000 */
[----:B------:R-:W-:-:S04]  /*185e0*/  LEA R5, R6, R3, 0x3 ;  /* 0x0000000306057211 */ /* 0x000fc800078e18ff */
[----:B------:R-:W0:Y:S02]  /*185f0*/  SYNCS.PHASECHK.TRANS64.TRYWAIT P0, [R5+URZ], R2 ;  /* 0x00000002050075a7 */ /* 0x000e24000800017f */
[----:B0-----:R-:W-:Y:S05]  /*18600*/  @!P0 BRA `(.L_x_572) ;  /* 0x0000000000d48947 */ /* 0x001fea0003800000 */
.L_x_582:
[----:B------:R-:W-:-:S05]  /*18610*/  VIADD R6, R6, 0x1 ;  /* 0x0000000106067836 */ /* 0x000fca0000000000 */
[----:B------:R-:W-:-:S04]  /*18620*/  ISETP.NE.AND P0, PT, R6, 0x3, PT ;  /* 0x000000030600780c */ /* 0x000fc80003f05270 */
[----:B0-----:R-:W-:Y:S02]  /*18630*/  SEL R5, RZ, 0x1, P0 ;  /* 0x00000001ff057807 */ /* 0x001fe40000000000 */
[----:B------:R-:W-:Y:S02]  /*18640*/  SEL R6, R6, RZ, P0 ;  /* 0x000000ff06067207 */ /* 0x000fe40000000000 */
[----:B------:R-:W-:Y:S02]  /*18650*/  LOP3.LUT R5, R0, R5, RZ, 0x3c, !PT ;  /* 0x0000000500057212 */ /* 0x000fe400078e3cff */
[----:B------:R-:W-:Y:S02]  /*18660*/  LEA R7, R6, R3, 0x3 ;  /* 0x0000000306077211 */ /* 0x000fe400078e18ff */
[----:B------:R-:W-:-:S04]  /*18670*/  SHF.L.U32 R0, R5, 0x1f, RZ ;  /* 0x0000001f05007819 */ /* 0x000fc800000006ff */
[----:B------:R-:W0:Y:S02]  /*18680*/  SYNCS.PHASECHK.TRANS64.TRYWAIT P0, [R7+URZ], R0 ;  /* 0x00000000070075a7 */ /* 0x000e24000800017f */
[----:B0-----:R-:W-:Y:S05]  /*18690*/  @!P0 BRA `(.L_x_573) ;  /* 0x0000000000c48947 */ /* 0x001fea0003800000 */
.L_x_583:
[----:B0-----:R-:W-:-:S05]  /*186a0*/  VIADD R0, R6, 0x1 ;  /* 0x0000000106007836 */ /* 0x001fca0000000000 */
[----:B------:R-:W-:-:S04]  /*186b0*/  ISETP.NE.AND P0, PT, R0, 0x3, PT ;  /* 0x000000030000780c */ /* 0x000fc80003f05270 */
[----:B------:R-:W-:Y:S02]  /*186c0*/  SEL R2, RZ, 0x1, P0 ;  /* 0x00000001ff027807 */ /* 0x000fe40000000000 */
[----:B------:R-:W-:Y:S02]  /*186d0*/  SEL R0, R0, RZ, P0 ;  /* 0x000000ff00007207 */ /* 0x000fe40000000000 */
[----:B------:R-:W-:Y:S02]  /*186e0*/  LOP3.LUT R2, R5, R2, RZ, 0x3c, !PT ;  /* 0x0000000205027212 */ /* 0x000fe400078e3cff */
[----:B------:R-:W-:Y:S02]  /*186f0*/  LEA R3, R0, R3, 0x3 ;  /* 0x0000000300037211 */ /* 0x000fe400078e18ff */
[----:B------:R-:W-:-:S07]  /*18700*/  SHF.L.U32 R0, R2, 0x1f, RZ ;  /* 0x0000001f02007819 */ /* 0x000fce00000006ff */
.L_x_574:
[----:B0-----:R0:W1:Y:S02]  /*18710*/  SYNCS.PHASECHK.TRANS64.TRYWAIT P0, [R3+URZ], R0 ;  /* 0x00000000030075a7 */ /* 0x001064000800017f */
[----:B-1----:R-:W-:Y:S05]  /*18720*/  @!P0 NANOSLEEP.SYNCS 0x989680 ;  /* 0x009896800000895d */ /* 0x002fea0003900000 */
[----:B------:R-:W1:Y:S02]  /*18730*/  @!P0 SYNCS.PHASECHK.TRANS64 P0, [R3+URZ], R0 ;  /* 0x00000000030085a7 */ /* 0x000e64000800007f */
[----:B-1----:R-:W-:Y:S05]  /*18740*/  @!P0 BRA `(.L_x_574) ;  /* 0xfffffffc00f08947 */ /* 0x002fea000383ffff */
.L_x_570:
[----:B------:R-:W-:Y:S05]  /*18750*/  BSYNC B0 ;  /* 0x0000000000007941 */ /* 0x000fea0003800000 */
.L_x_569:
[----:B------:R-:W-:Y:S05]  /*18760*/  EXIT ;  /* 0x000000000000794d */ /* 0x000fea0003800000 */
.L_x_21:
[----:B--2---:R2:W3:Y:S02]  /*18770*/  SYNCS.PHASECHK.TRANS64.TRYWAIT P1, [R3+URZ], R2 ;  /* 0x00000002030075a7 */ /* 0x0044e4000802017f */
[----:B---3--:R-:W-:Y:S05]  /*18780*/  @!P1 NANOSLEEP.SYNCS 0x989680 ;  /* 0x009896800000995d */ /* 0x008fea0003900000 */
[----:B------:R-:W3:Y:S02]  /*18790*/  @!P1 SYNCS.PHASECHK.TRANS64 P1, [R3+URZ], R2 ;  /* 0x00000002030095a7 */ /* 0x000ee4000802007f */
[----:B---3--:R-:W-:Y:S05]  /*187a0*/  @!P1 BRA `(.L_x_21) ;  /* 0xfffffffc00f09947 */ /* 0x008fea000383ffff */
[----:B------:R-:W-:Y:S05]  /*187b0*/  BRA `(.L_x_20) ;  /* 0xfffffe8c00d47947 */ /* 0x000fea000383ffff */
.L_x_26:
[----:B-1----:R1:W2:Y:S02]  /*187c0*/  SYNCS.PHASECHK.TRANS64.TRYWAIT P1, [R2+URZ], R3 ;  /* 0x00000003020075a7 */ /* 0x0022a4000802017f */
[----:B--2---:R-:W-:Y:S05]  /*187d0*/  @!P1 NANOSLEEP.SYNCS 0x989680 ;  /* 0x009896800000995d */ /* 0x004fea0003900000 */
[----:B------:R-:W2:Y:S02]  /*187e0*/  @!P1 SYNCS.PHASECHK.TRANS64 P1, [R2+URZ], R3 ;  /* 0x00000003020095a7 */ /* 0x000ea4000802007f */
[----:B--2---:R-:W-:Y:S05]  /*187f0*/  @!P1 BRA `(.L_x_26) ;  /* 0xfffffffc00f09947 */ /* 0x004fea000383ffff */
[----:B------:R-:W-:Y:S05]  /*18800*/  BRA `(.L_x_25) ;  /* 0xfffffec400647947 */ /* 0x000fea000383ffff */
.L_x_557:
[----:B------:R-:W-:Y:S01]  /*18810*/  BSSY B1, `(.L_x_575) ;  /* 0x0000006000017945 */ /* 0x000fe20003800000 */
[----:B------:R-:W-:-:S07]  /*18820*/  IMAD.MOV.U32 R15, RZ, RZ, -0x1 ;  /* 0xffffffffff0f7424 */ /* 0x000fce00078e00ff */
[----:B------:R-:W-:Y:S05]  /*18830*/  WARPSYNC.COLLECTIVE R15, `(.L_x_576) ;  /* 0x000000000f0c7348 */ /* 0x000fea0003c00000 */
[----:B------:R-:W-:Y:S02]  /*18840*/  ELECT P6, UR62, PT ;  /* 0x00000000003e782f */ /* 0x000fe400038c0000 */
[----:B------:R-:W-:Y:S01]  /*18850*/  MOV R14, UR62 ;  /* 0x0000003e000e7c02 */ /* 0x000fe20008000f00 */
[----:B------:R-:W-:Y:S10]  /*18860*/  ENDCOLLECTIVE ;  /* 0x000000000000791b */ /* 0x000ff40003800000 */
.L_x_576:
[----:B------:R-:W-:Y:S05]  /*18870*/  BSYNC B1 ;  /* 0x0000000000017941 */ /* 0x000fea0003800000 */
.L_x_575:
[----:B------:R-:W-:Y:S05]  /*18880*/  BRA `(.L_x_577) ;  /* 0xfffffff0002c7947 */ /* 0x000fea000383ffff */
.L_x_560:
[----:B0-----:R0:W2:Y:S02]  /*18890*/  SYNCS.PHASECHK.TRANS64.TRYWAIT P0, [R10+URZ+0x18], R5 ;  /* 0x000018050a0075a7 */ /* 0x0010a4000800017f */
[----:B--2---:R-:W-:Y:S05]  /*188a0*/  @!P0 NANOSLEEP.SYNCS 0x989680 ;  /* 0x009896800000895d */ /* 0x004fea0003900000 */
[----:B------:R-:W2:Y:S02]  /*188b0*/  @!P0 SYNCS.PHASECHK.TRANS64 P0, [R10+URZ+0x18], R5 ;  /* 0x000018050a0085a7 */ /* 0x000ea4000800007f */
[----:B--2---:R-:W-:Y:S05]  /*188c0*/  @!P0 BRA `(.L_x_560) ;  /* 0xfffffffc00f08947 */ /* 0x004fea000383ffff */
[----:B------:R-:W-:Y:S05]  /*188d0*/  BRA `(.L_x_578) ;  /* 0xfffffff0006c7947 */ /* 0x000fea000383ffff */
.L_x_568:
[----:B------:R-:W-:Y:S01]  /*188e0*/  BSSY B0, `(.L_x_579) ;  /* 0x0000006000007945 */ /* 0x000fe20003800000 */
[----:B------:R-:W-:-:S07]  /*188f0*/  MOV R15, 0xffffffff ;  /* 0xffffffff000f7802 */ /* 0x000fce0000000f00 */
[----:B------:R-:W-:Y:S05]  /*18900*/  WARPSYNC.COLLECTIVE R15, `(.L_x_580) ;  /* 0x000000000f0c7348 */ /* 0x000fea0003c00000 */
[----:B------:R-:W-:Y:S02]  /*18910*/  ELECT P6, UR62, PT ;  /* 0x00000000003e782f */ /* 0x000fe400038c0000 */
[----:B------:R-:W-:Y:S01]  /*18920*/  MOV R14, UR62 ;  /* 0x0000003e000e7c02 */ /* 0x000fe20008000f00 */
[----:B------:R-:W-:Y:S10]  /*18930*/  ENDCOLLECTIVE ;  /* 0x000000000000791b */ /* 0x000ff40003800000 */
.L_x_580:
[----:B------:R-:W-:Y:S05]  /*18940*/  BSYNC B0 ;  /* 0x0000000000007941 */ /* 0x000fea0003800000 */
.L_x_579:
[----:B------:R-:W-:Y:S05]  /*18950*/  BRA `(.L_x_581) ;  /* 0xfffffff800f07947 */ /* 0x000fea000383ffff */
.L_x_572:
[----:B0-----:R0:W1:Y:S02]  /*18960*/  SYNCS.PHASECHK.TRANS64.TRYWAIT P0, [R5+URZ], R2 ;  /* 0x00000002050075a7 */ /* 0x001064000800017f */
[----:B-1----:R-:W-:Y:S05]  /*18970*/  @!P0 NANOSLEEP.SYNCS 0x989680 ;  /* 0x009896800000895d */ /* 0x002fea0003900000 */
[----:B------:R-:W1:Y:S02]  /*18980*/  @!P0 SYNCS.PHASECHK.TRANS64 P0, [R5+URZ], R2 ;  /* 0x00000002050085a7 */ /* 0x000e64000800007f */
[----:B-1----:R-:W-:Y:S05]  /*18990*/  @!P0 BRA `(.L_x_572) ;  /* 0xfffffffc00f08947 */ /* 0x002fea000383ffff */
[----:B------:R-:W-:Y:S05]  /*189a0*/  BRA `(.L_x_582) ;  /* 0xfffffffc00187947 */ /* 0x000fea000383ffff */
.L_x_573:
[----:B0-----:R0:W1:Y:S02]  /*189b0*/  SYNCS.PHASECHK.TRANS64.TRYWAIT P0, [R7+URZ], R0 ;  /* 0x00000000070075a7 */ /* 0x001064000800017f */
[----:B-1----:R-:W-:Y:S05]  /*189c0*/  @!P0 NANOSLEEP.SYNCS 0x989680 ;  /* 0x009896800000895d */ /* 0x002fea0003900000 */
[----:B------:R-:W1:Y:S02]  /*189d0*/  @!P0 SYNCS.PHASECHK.TRANS64 P0, [R7+URZ], R0 ;  /* 0x00000000070085a7 */ /* 0x000e64000800007f */
[----:B-1----:R-:W-:Y:S05]  /*189e0*/  @!P0 BRA `(.L_x_573) ;  /* 0xfffffffc00f08947 */ /* 0x002fea000383ffff */
[----:B------:R-:W-:Y:S05]  /*189f0*/  BRA `(.L_x_583) ;  /* 0xfffffffc00287947 */ /* 0x000fea000383ffff */
.L_x_584:
[----:B------:R-:W-:-:S00]  /*18a00*/  BRA `(.L_x_584) ;  /* 0xfffffffc00fc7947 */ /* 0x000fc0000383ffff */
[----:B------:R-:W-:-:S00]  /*18a10*/  NOP ;  /* 0x0000000000007918 */ /* 0x000fc00000000000 */
        /* <DEDUP_REMOVED lines=14> */
.L_x_585:


//--------------------- .nv.global.init           --------------------------
	.section	.nv.global.init,"aw",@progbits
.nv.global.init:
	.type		$str$22,@object
	.size		$str$22,($str$23 - $str$22)
$str$22:
        /*0000*/ 	.byte	0x6b, 0x5f, 0x74, 0x69, 0x6c, 0x65, 0x5f, 0x63, 0x6f, 0x75, 0x6e, 0x74, 0x20, 0x3e, 0x3d, 0x20
        /*0010*/ 	.byte	0x31, 0x00
	.type		$str$23,@object
	.size		$str$23,(__unnamed_1 - $str$23)
$str$23:
        /*0012*/ 	.byte	0x2f, 0x74, 0x6d, 0x70, 0x2f, 0x63, 0x75, 0x74, 0x6c, 0x61, 0x73, 0x73, 0x5f, 0x73, 0x77, 0x65
        /*0022*/ 	.byte	0x65, 0x70, 0x5f, 0x73, 0x72, 0x63, 0x2f, 0x69, 0x6e, 0x63, 0x6c, 0x75, 0x64, 0x65, 0x2f, 0x63
        /*0032*/ 	.byte	0x75, 0x74, 0x6c, 0x61, 0x73, 0x73, 0x2f, 0x67, 0x65, 0x6d, 0x6d, 0x2f, 0x63, 0x6f, 0x6c, 0x6c
        /*0042*/ 	.byte	0x65, 0x63, 0x74, 0x69, 0x76, 0x65, 0x2f, 0x73, 0x6d, 0x39, 0x30, 0x5f, 0x6d, 0x6d, 0x61, 0x5f
        /*0052*/ 	.byte	0x74, 0x6d, 0x61, 0x5f, 0x67, 0x6d, 0x6d, 0x61, 0x5f, 0x73, 0x73, 0x5f, 0x77, 0x61, 0x72, 0x70
        /*0062*/ 	.byte	0x73, 0x70, 0x65, 0x63, 0x69, 0x61, 0x6c, 0x69, 0x7a, 0x65, 0x64, 0x2e, 0x68, 0x70, 0x70, 0x00
	.type		__unnamed_1,@object
	.size		__unnamed_1,(.L_0 - __unnamed_1)
__unnamed_1:
        /* <DEDUP_REMOVED lines=174> */
        /*0b52*/ 	.byte	0x3a, 0x69, 0x64, 0x65, 0x6e, 0x74, 0x69, 0x74, 0x79, 0x5d, 0x00
.L_0:


//--------------------- .nv.shared._ZN7cutlass13device_kernelINS_4gemm6kernel13GemmUniversalIN4cute5tupleIJiiiiEEENS1_10collective13CollectiveMmaINS1_34MainloopSm90TmaGmmaWarpSpecializedILi3ENS5_IJNS4_1CILi4EEESB_NSA_ILi1EEEEEENS1_35KernelTmaWarpSpecializedCooperativeEEENS5_IJNSA_ILi256EEESG_NSA_ILi128EEEEEEaNS5_IJlSC_lEEEaSJ_NS4_8TiledMMAINS4_8MMA_AtomIJNS4_4SM904GMMA27MMA_64x256x32_S32S8S8_SS_TNEEEENS4_6LayoutINS5_IJNSA_ILi2EEESC_SC_EEENS5_IJSC_NSA_ILi0EEEST_EEEEENS5_IJNS4_10UnderscoreESW_SW_EEEEENS4_23SM90_TMA_LOAD_MULTICASTENS4_14ComposedLayoutINS4_7SwizzleILi3ELi4ELi3EEENS4_18smem_ptr_flag_bitsILi8EEENSQ_INS5_IJNSA_ILi8EEESH_EEENS5_IJSH_SC_EEEEEEEvNS4_8identityESZ_S19_vS1A_EENS_8epilogue10collective6detail29Sm90TmaWarpSpecializedAdapterINS1D_15DefaultEpilogueIaSJ_SJ_NS1C_6thread17LinearCombinationIaLi1EiiLNS1H_9ScaleType4KindE0ELNS_15FloatRoundStyleE2EaEENS1_15EpilogueDefaultEEEEEvvEEEEvNT_6ParamsE --------------------------
	.section	.nv.shared._ZN7cutlass13device_kernelINS_4gemm6kernel13GemmUniversalIN4cute5tupleIJiiiiEEENS1_10collective13CollectiveMmaINS1_34MainloopSm90TmaGmmaWarpSpecializedILi3ENS5_IJNS4_1CILi4EEESB_NSA_ILi1EEEEEENS1_35KernelTmaWarpSpecializedCooperativeEEENS5_IJNSA_ILi256EEESG_NSA_ILi128EEEEEEaNS5_IJlSC_lEEEaSJ_NS4_8TiledMMAINS4_8MMA_AtomIJNS4_4SM904GMMA27MMA_64x256x32_S32S8S8_SS_TNEEEENS4_6LayoutINS5_IJNSA_ILi2EEESC_SC_EEENS5_IJSC_NSA_ILi0EEEST_EEEEENS5_IJNS4_10UnderscoreESW_SW_EEEEENS4_23SM90_TMA_LOAD_MULTICASTENS4_14ComposedLayoutINS4_7SwizzleILi3ELi4ELi3EEENS4_18smem_ptr_flag_bitsILi8EEENSQ_INS5_IJNSA_ILi8EEESH_EEENS5_IJSH_SC_EEEEEEEvNS4_8identityESZ_S19_vS1A_EENS_8epilogue10collective6detail29Sm90TmaWarpSpecializedAdapterINS1D_15DefaultEpilogueIaSJ_SJ_NS1C_6thread17LinearCombinationIaLi1EiiLNS1H_9ScaleType4KindE0ELNS_15FloatRoundStyleE2EaEENS1_15EpilogueDefaultEEEEEvvEEEEvNT_6ParamsE,"aw",@nobits
	.sectionflags	@""
	.align	16
	.zero		1024


//--------------------- .nv.shared.reserved.0     --------------------------
	.section	.nv.shared.reserved.0,"aw",@nobits
	.weak		__nv_reservedSMEM_offset_0_alias
	.size		__nv_reservedSMEM_offset_0_alias, 0, 0
	.other		__nv_reservedSMEM_offset_0_alias,@"STO_CUDA_RESERVED_SHARED STV_DEFAULT"
__nv_reservedSMEM_offset_0_alias:
	.zero		0


//--------------------- .nv.global                --------------------------
	.section	.nv.global,"aw",@nobits
.nv.global:
	.type		_ZN40_INTERNAL_ba4647d6_4_k_cu_9e9c09e5_203044cute1_E,@object
	.size		_ZN40_INTERNAL_ba4647d6_4_k_cu_9e9c09e5_203044cute1_E,(_ZN40_INTERNAL_ba4647d6_4_k_cu_9e9c09e5_203044cuda3std3__45__cpo6cbeginE - _ZN40_INTERNAL_ba4647d6_4_k_cu_9e9c09e5_203044cute1_E)
_ZN40_INTERNAL_ba4647d6_4_k_cu_9e9c09e5_203044cute1_E:
	.zero		1
	.type		_ZN40_INTERNAL_ba4647d6_4_k_cu_9e9c09e5_203044cuda3std3__45__cpo6cbeginE,@object
	.size		_ZN40_INTERNAL_ba4647d6_4_k_cu_9e9c09e5_203044cuda3std3__45__cpo6cbeginE,(_ZN40_INTERNAL_ba4647d6_4_k_cu_9e9c09e5_203044cuda3std3__48in_placeE - _ZN40_INTERNAL_ba4647d6_4_k_cu_9e9c09e5_203044cuda3std3__45__cpo6cbeginE)
_ZN40_INTERNAL_ba4647d6_4_k_cu_9e9c09e5_203044cuda3std3__45__cpo6cbeginE:
	.zero		1
	.type		_ZN40_INTERNAL_ba4647d6_4_k_cu_9e9c09e5_203044cuda3std3__48in_placeE,@object
	.size		_ZN40_INTERNAL_ba4647d6_4_k_cu_9e9c09e5_203044cuda3std3__48in_placeE,(_ZN40_INTERNAL_ba4647d6_4_k_cu_9e9c09e5_203044cuda3std6ranges3__45__cpo9iter_moveE - _ZN40_INTERNAL_ba4647d6_4_k_cu_9e9c09e5_203044cuda3std3__48in_placeE)
_ZN40_INTERNAL_ba4647d6_4_k_cu_9e9c09e5_203044cuda3std3__48in_placeE:
	.zero		1
	.type		_ZN40_INTERNAL_ba4647d6_4_k_cu_9e9c09e5_203044cuda3std6ranges3__45__cpo9iter_moveE,@object
	.size		_ZN40_INTERNAL_ba4647d6_4_k_cu_9e9c09e5_203044cuda3std6ranges3__45__cpo9iter_moveE,(_ZN40_INTERNAL_ba4647d6_4_k_cu_9e9c09e5_203044cuda3std3__45__cpo5beginE - _ZN40_INTERNAL_ba4647d6_4_k_cu_9e9c09e5_203044cuda3std6ranges3__45__cpo9iter_moveE)
_ZN40_INTERNAL_ba4647d6_4_k_cu_9e9c09e5_203044cuda3std6ranges3__45__cpo9iter_moveE:
	.zero		1
	.type		_ZN40_INTERNAL_ba4647d6_4_k_cu_9e9c09e5_203044cuda3std3__45__cpo5beginE,@object
	.size		_ZN40_INTERNAL_ba4647d6_4_k_cu_9e9c09e5_203044cuda3std3__45__cpo5beginE,(_ZN40_INTERNAL_ba4647d6_4_k_cu_9e9c09e5_203044cuda3std3__442_GLOBAL__N__ba4647d6_4_k_cu_9e9c09e5_203046ignoreE - _ZN40_INTERNAL_ba4647d6_4_k_cu_9e9c09e5_203044cuda3std3__45__cpo5beginE)
_ZN40_INTERNAL_ba4647d6_4_k_cu_9e9c09e5_203044cuda3std3__45__cpo5beginE:
	.zero		1
	.type		_ZN40_INTERNAL_ba4647d6_4_k_cu_9e9c09e5_203044cuda3std3__442_GLOBAL__N__ba4647d6_4_k_cu_9e9c09e5_203046ignoreE,@object
	.size		_ZN40_INTERNAL_ba4647d6_4_k_cu_9e9c09e5_203044cuda3std3__442_GLOBAL__N__ba4647d6_4_k_cu_9e9c09e5_203046ignoreE,(_ZN40_INTERNAL_ba4647d6_4_k_cu_9e9c09e5_203044cute7productE - _ZN40_INTERNAL_ba4647d6_4_k_cu_9e9c09e5_203044cuda3std3__442_GLOBAL__N__ba4647d6_4_k_cu_9e9c09e5_203046ignoreE)
_ZN40_INTERNAL_ba4647d6_4_k_cu_9e9c09e5_203044cuda3std3__442_GLOBAL__N__ba4647d6_4_k_cu_9e9c09e5_203046ignoreE:
	.zero		1
	.type		_ZN40_INTERNAL_ba4647d6_4_k_cu_9e9c09e5_203044cute7productE,@object
	.size		_ZN40_INTERNAL_ba4647d6_4_k_cu_9e9c09e5_203044cute7productE,(_ZN40_INTERNAL_ba4647d6_4_k_cu_9e9c09e5_203044cuda3std3__45__cpo3endE - _ZN40_INTERNAL_ba4647d6_4_k_cu_9e9c09e5_203044cute7productE)
_ZN40_INTERNAL_ba4647d6_4_k_cu_9e9c09e5_203044cute7productE:
	.zero		1
	.type		_ZN40_INTERNAL_ba4647d6_4_k_cu_9e9c09e5_203044cuda3std3__45__cpo3endE,@object
	.size		_ZN40_INTERNAL_ba4647d6_4_k_cu_9e9c09e5_203044cuda3std3__45__cpo3endE,(_ZN40_INTERNAL_ba4647d6_4_k_cu_9e9c09e5_203044cuda3std3__419piecewise_constructE - _ZN40_INTERNAL_ba4647d6_4_k_cu_9e9c09e5_203044cuda3std3__45__cpo3endE)
_ZN40_INTERNAL_ba4647d6_4_k_cu_9e9c09e5_203044cuda3std3__45__cpo3endE:
	.zero		1
	.type		_ZN40_INTERNAL_ba4647d6_4_k_cu_9e9c09e5_203044cuda3std3__419piecewise_constructE,@object
	.size		_ZN40_INTERNAL_ba4647d6_4_k_cu_9e9c09e5_203044cuda3std3__419piecewise_constructE,(_ZN40_INTERNAL_ba4647d6_4_k_cu_9e9c09e5_203044cuda3std3__45__cpo4cendE - _ZN40_INTERNAL_ba4647d6_4_k_cu_9e9c09e5_203044cuda3std3__419piecewise_constructE)
_ZN40_INTERNAL_ba4647d6_4_k_cu_9e9c09e5_203044cuda3std3__419piecewise_constructE:
	.zero		1
	.type		_ZN40_INTERNAL_ba4647d6_4_k_cu_9e9c09e5_203044cuda3std3__45__cpo4cendE,@object
	.size		_ZN40_INTERNAL_ba4647d6_4_k_cu_9e9c09e5_203044cuda3std3__45__cpo4cendE,(_ZN40_INTERNAL_ba4647d6_4_k_cu_9e9c09e5_203044cuda3std6ranges3__45__cpo4swapE - _ZN40_INTERNAL_ba4647d6_4_k_cu_9e9c09e5_203044cuda3std3__45__cpo4cendE)
_ZN40_INTERNAL_ba4647d6_4_k_cu_9e9c09e5_203044cuda3std3__45__cpo4cendE:
	.zero		1
	.type		_ZN40_INTERNAL_ba4647d6_4_k_cu_9e9c09e5_203044cuda3std6ranges3__45__cpo4swapE,@object
	.size		_ZN40_INTERNAL_ba4647d6_4_k_cu_9e9c09e5_203044cuda3std6ranges3__45__cpo4swapE,(.L_8 - _ZN40_INTERNAL_ba4647d6_4_k_cu_9e9c09e5_203044cuda3std6ranges3__45__cpo4swapE)
_ZN40_INTERNAL_ba4647d6_4_k_cu_9e9c09e5_203044cuda3std6ranges3__45__cpo4swapE:
	.zero		1
.L_8:


//--------------------- .nv.constant0._ZN7cutlass13device_kernelINS_4gemm6kernel13GemmUniversalIN4cute5tupleIJiiiiEEENS1_10collective13CollectiveMmaINS1_34MainloopSm90TmaGmmaWarpSpecializedILi3ENS5_IJNS4_1CILi4EEESB_NSA_ILi1EEEEEENS1_35KernelTmaWarpSpecializedCooperativeEEENS5_IJNSA_ILi256EEESG_NSA_ILi128EEEEEEaNS5_IJlSC_lEEEaSJ_NS4_8TiledMMAINS4_8MMA_AtomIJNS4_4SM904GMMA27MMA_64x256x32_S32S8S8_SS_TNEEEENS4_6LayoutINS5_IJNSA_ILi2EEESC_SC_EEENS5_IJSC_NSA_ILi0EEEST_EEEEENS5_IJNS4_10UnderscoreESW_SW_EEEEENS4_23SM90_TMA_LOAD_MULTICASTENS4_14ComposedLayoutINS4_7SwizzleILi3ELi4ELi3EEENS4_18smem_ptr_flag_bitsILi8EEENSQ_INS5_IJNSA_ILi8EEESH_EEENS5_IJSH_SC_EEEEEEEvNS4_8identityESZ_S19_vS1A_EENS_8epilogue10collective6detail29Sm90TmaWarpSpecializedAdapterINS1D_15DefaultEpilogueIaSJ_SJ_NS1C_6thread17LinearCombinationIaLi1EiiLNS1H_9ScaleType4KindE0ELNS_15FloatRoundStyleE2EaEENS1_15EpilogueDefaultEEEEEvvEEEEvNT_6ParamsE --------------------------
	.section	.nv.constant0._ZN7cutlass13device_kernelINS_4gemm6kernel13GemmUniversalIN4cute5tupleIJiiiiEEENS1_10collective13CollectiveMmaINS1_34MainloopSm90TmaGmmaWarpSpecializedILi3ENS5_IJNS4_1CILi4EEESB_NSA_ILi1EEEEEENS1_35KernelTmaWarpSpecializedCooperativeEEENS5_IJNSA_ILi256EEESG_NSA_ILi128EEEEEEaNS5_IJlSC_lEEEaSJ_NS4_8TiledMMAINS4_8MMA_AtomIJNS4_4SM904GMMA27MMA_64x256x32_S32S8S8_SS_TNEEEENS4_6LayoutINS5_IJNSA_ILi2EEESC_SC_EEENS5_IJSC_NSA_ILi0EEEST_EEEEENS5_IJNS4_10UnderscoreESW_SW_EEEEENS4_23SM90_TMA_LOAD_MULTICASTENS4_14ComposedLayoutINS4_7SwizzleILi3ELi4ELi3EEENS4_18smem_ptr_flag_bitsILi8EEENSQ_INS5_IJNSA_ILi8EEESH_EEENS5_IJSH_SC_EEEEEEEvNS4_8identityESZ_S19_vS1A_EENS_8epilogue10collective6detail29Sm90TmaWarpSpecializedAdapterINS1D_15DefaultEpilogueIaSJ_SJ_NS1C_6thread17LinearCombinationIaLi1EiiLNS1H_9ScaleType4KindE0ELNS_15FloatRoundStyleE2EaEENS1_15EpilogueDefaultEEEEEvvEEEEvNT_6ParamsE,"a",@progbits
	.sectionflags	@""
	.align	4
.nv.constant0._ZN7cutlass13device_kernelINS_4gemm6kernel13GemmUniversalIN4cute5tupleIJiiiiEEENS1_10collective13CollectiveMmaINS1_34MainloopSm90TmaGmmaWarpSpecializedILi3ENS5_IJNS4_1CILi4EEESB_NSA_ILi1EEEEEENS1_35KernelTmaWarpSpecializedCooperativeEEENS5_IJNSA_ILi256EEESG_NSA_ILi128EEEEEEaNS5_IJlSC_lEEEaSJ_NS4_8TiledMMAINS4_8MMA_AtomIJNS4_4SM904GMMA27MMA_64x256x32_S32S8S8_SS_TNEEEENS4_6LayoutINS5_IJNSA_ILi2EEESC_SC_EEENS5_IJSC_NSA_ILi0EEEST_EEEEENS5_IJNS4_10UnderscoreESW_SW_EEEEENS4_23SM90_TMA_LOAD_MULTICASTENS4_14ComposedLayoutINS4_7SwizzleILi3ELi4ELi3EEENS4_18smem_ptr_flag_bitsILi8EEENSQ_INS5_IJNSA_ILi8EEESH_EEENS5_IJSH_SC_EEEEEEEvNS4_8identityESZ_S19_vS1A_EENS_8epilogue10collective6detail29Sm90TmaWarpSpecializedAdapterINS1D_15DefaultEpilogueIaSJ_SJ_NS1C_6thread17LinearCombinationIaLi1EiiLNS1H_9ScaleType4KindE0ELNS_15FloatRoundStyleE2EaEENS1_15EpilogueDefaultEEEEEvvEEEEvNT_6ParamsE:
	.zero		1664


//--------------------- SYMBOLS --------------------------

	.type		.nv.reservedSmem.offset0,@object
	.size		.nv.reservedSmem.offset0,0x4
	.type		__assertfail,@function
